//
// Generated by NVIDIA NVVM Compiler
//
// Compiler Build ID: CL-36424714
// Cuda compilation tools, release 13.0, V13.0.88
// Based on NVVM 20.0.0
//

.version 9.0
.target sm_100
.address_size 64

	// .globl	_Z16FW_simple_kernelPsxi
.extern .shared .align 16 .b8 lmem[];

.visible .entry _Z16FW_simple_kernelPsxi(
	.param .u64 .ptr .align 1 _Z16FW_simple_kernelPsxi_param_0,
	.param .u64 _Z16FW_simple_kernelPsxi_param_1,
	.param .u32 _Z16FW_simple_kernelPsxi_param_2
)
{
	.reg .pred 	%p<3>;
	.reg .b16 	%rs<4>;
	.reg .b32 	%r<15>;
	.reg .b64 	%rd<19>;

	ld.param.u64 	%rd4, [_Z16FW_simple_kernelPsxi_param_0];
	ld.param.u64 	%rd6, [_Z16FW_simple_kernelPsxi_param_1];
	ld.param.u32 	%r1, [_Z16FW_simple_kernelPsxi_param_2];
	mov.u32 	%r2, %ctaid.x;
	mov.u32 	%r3, %ntid.x;
	mov.u32 	%r4, %tid.x;
	mad.lo.s32 	%r5, %r2, %r3, %r4;
	mov.u32 	%r6, %ctaid.y;
	mov.u32 	%r7, %ntid.y;
	mov.u32 	%r8, %tid.y;
	mad.lo.s32 	%r9, %r6, %r7, %r8;
	cvt.s64.s32 	%rd1, %r5;
	cvt.u64.u32 	%rd2, %r9;
	max.s64 	%rd7, %rd1, %rd2;
	setp.ge.s64 	%p1, %rd7, %rd6;
	@%p1 bra 	$L__BB0_3;
	cvta.to.global.u64 	%rd8, %rd4;
	mul.lo.s64 	%rd9, %rd6, %rd1;
	add.s64 	%rd10, %rd9, %rd2;
	shl.b64 	%rd11, %rd10, 1;
	add.s64 	%rd3, %rd8, %rd11;
	ld.global.s16 	%r11, [%rd3];
	cvt.s64.s32 	%rd12, %r1;
	add.s64 	%rd13, %rd9, %rd12;
	shl.b64 	%rd14, %rd13, 1;
	add.s64 	%rd15, %rd8, %rd14;
	ld.global.u16 	%rs1, [%rd15];
	mad.lo.s64 	%rd16, %rd6, %rd12, %rd2;
	shl.b64 	%rd17, %rd16, 1;
	add.s64 	%rd18, %rd8, %rd17;
	ld.global.u16 	%rs2, [%rd18];
	cvt.s32.s16 	%r12, %rs1;
	cvt.s32.s16 	%r13, %rs2;
	add.s32 	%r14, %r13, %r12;
	setp.ge.s32 	%p2, %r14, %r11;
	@%p2 bra 	$L__BB0_3;
	add.s16 	%rs3, %rs2, %rs1;
	st.global.u16 	[%rd3], %rs3;
$L__BB0_3:
	ret;

}
	// .globl	_Z22FW_simple_kernel_pitchPsxxi
.visible .entry _Z22FW_simple_kernel_pitchPsxxi(
	.param .u64 .ptr .align 1 _Z22FW_simple_kernel_pitchPsxxi_param_0,
	.param .u64 _Z22FW_simple_kernel_pitchPsxxi_param_1,
	.param .u64 _Z22FW_simple_kernel_pitchPsxxi_param_2,
	.param .u32 _Z22FW_simple_kernel_pitchPsxxi_param_3
)
{
	.reg .pred 	%p<3>;
	.reg .b16 	%rs<4>;
	.reg .b32 	%r<14>;
	.reg .b64 	%rd<17>;

	ld.param.u64 	%rd6, [_Z22FW_simple_kernel_pitchPsxxi_param_0];
	ld.param.u64 	%rd7, [_Z22FW_simple_kernel_pitchPsxxi_param_1];
	ld.param.u64 	%rd8, [_Z22FW_simple_kernel_pitchPsxxi_param_2];
	ld.param.s32 	%rd2, [_Z22FW_simple_kernel_pitchPsxxi_param_3];
	cvta.to.global.u64 	%rd10, %rd6;
	mov.u32 	%r1, %ctaid.x;
	mov.u32 	%r2, %ntid.x;
	mov.u32 	%r3, %tid.x;
	mad.lo.s32 	%r4, %r1, %r2, %r3;
	mov.u32 	%r5, %ctaid.y;
	mov.u32 	%r6, %ntid.y;
	mov.u32 	%r7, %tid.y;
	mad.lo.s32 	%r8, %r5, %r6, %r7;
	cvt.s64.s32 	%rd11, %r4;
	mad.lo.s64 	%rd1, %rd7, %rd11, %rd10;
	mad.lo.s64 	%rd3, %rd7, %rd2, %rd10;
	cvt.u64.u32 	%rd4, %r8;
	max.s64 	%rd12, %rd11, %rd4;
	setp.ge.s64 	%p1, %rd12, %rd8;
	@%p1 bra 	$L__BB1_3;
	shl.b64 	%rd13, %rd4, 1;
	add.s64 	%rd5, %rd1, %rd13;
	ld.global.s16 	%r10, [%rd5];
	shl.b64 	%rd14, %rd2, 1;
	add.s64 	%rd15, %rd1, %rd14;
	ld.global.u16 	%rs1, [%rd15];
	add.s64 	%rd16, %rd3, %rd13;
	ld.global.u16 	%rs2, [%rd16];
	cvt.s32.s16 	%r11, %rs1;
	cvt.s32.s16 	%r12, %rs2;
	add.s32 	%r13, %r12, %r11;
	setp.ge.s32 	%p2, %r13, %r10;
	@%p2 bra 	$L__BB1_3;
	add.s16 	%rs3, %rs2, %rs1;
	st.global.u16 	[%rd5], %rs3;
$L__BB1_3:
	ret;

}
	// .globl	_Z27FW_simple_kernel_vectorizedP6short4xi
.visible .entry _Z27FW_simple_kernel_vectorizedP6short4xi(
	.param .u64 .ptr .align 1 _Z27FW_simple_kernel_vectorizedP6short4xi_param_0,
	.param .u64 _Z27FW_simple_kernel_vectorizedP6short4xi_param_1,
	.param .u32 _Z27FW_simple_kernel_vectorizedP6short4xi_param_2
)
{
	.reg .pred 	%p<4>;
	.reg .b16 	%rs<18>;
	.reg .b32 	%r<13>;
	.reg .b64 	%rd<23>;

	ld.param.u64 	%rd4, [_Z27FW_simple_kernel_vectorizedP6short4xi_param_0];
	ld.param.u64 	%rd5, [_Z27FW_simple_kernel_vectorizedP6short4xi_param_1];
	ld.param.u32 	%r1, [_Z27FW_simple_kernel_vectorizedP6short4xi_param_2];
	mov.u32 	%r2, %ctaid.x;
	mov.u32 	%r3, %ntid.x;
	mov.u32 	%r4, %tid.x;
	mad.lo.s32 	%r5, %r2, %r3, %r4;
	mov.u32 	%r6, %ctaid.y;
	mov.u32 	%r7, %ntid.y;
	mov.u32 	%r8, %tid.y;
	mad.lo.s32 	%r9, %r6, %r7, %r8;
	cvt.s64.s32 	%rd1, %r5;
	setp.le.s64 	%p1, %rd5, %rd1;
	cvt.u64.u32 	%rd2, %r9;
	shr.s64 	%rd6, %rd5, 2;
	setp.le.s64 	%p2, %rd6, %rd2;
	or.pred  	%p3, %p1, %p2;
	@%p3 bra 	$L__BB2_2;
	cvta.to.global.u64 	%rd7, %rd4;
	mul.lo.s64 	%rd8, %rd6, %rd1;
	add.s64 	%rd9, %rd8, %rd2;
	shl.b64 	%rd10, %rd9, 3;
	add.s64 	%rd11, %rd7, %rd10;
	ld.global.v4.u16 	{%rs1, %rs2, %rs3, %rs4}, [%rd11];
	cvt.s64.s32 	%rd12, %r1;
	mad.lo.s64 	%rd13, %rd6, %rd12, %rd2;
	shl.b64 	%rd14, %rd13, 3;
	add.s64 	%rd15, %rd7, %rd14;
	ld.global.v4.u16 	{%rs5, %rs6, %rs7, %rs8}, [%rd15];
	shr.s32 	%r11, %r1, 2;
	cvt.s64.s32 	%rd16, %r11;
	add.s64 	%rd17, %rd8, %rd16;
	shl.b64 	%rd18, %rd17, 3;
	add.s64 	%rd19, %rd7, %rd18;
	shl.b32 	%r12, %r1, 1;
	cvt.u64.u32 	%rd20, %r12;
	and.b64  	%rd21, %rd20, 6;
	add.s64 	%rd22, %rd19, %rd21;
	ld.global.u16 	%rs9, [%rd22];
	add.s16 	%rs10, %rs9, %rs5;
	add.s16 	%rs11, %rs9, %rs6;
	add.s16 	%rs12, %rs9, %rs7;
	add.s16 	%rs13, %rs9, %rs8;
	min.s16 	%rs14, %rs10, %rs1;
	min.s16 	%rs15, %rs11, %rs2;
	min.s16 	%rs16, %rs12, %rs3;
	min.s16 	%rs17, %rs13, %rs4;
	st.global.v4.u16 	[%rd11], {%rs14, %rs15, %rs16, %rs17};
$L__BB2_2:
	ret;

}
	// .globl	_Z33FW_simple_kernel_vectorized_pitchP6short4xxi
.visible .entry _Z33FW_simple_kernel_vectorized_pitchP6short4xxi(
	.param .u64 .ptr .align 1 _Z33FW_simple_kernel_vectorized_pitchP6short4xxi_param_0,
	.param .u64 _Z33FW_simple_kernel_vectorized_pitchP6short4xxi_param_1,
	.param .u64 _Z33FW_simple_kernel_vectorized_pitchP6short4xxi_param_2,
	.param .u32 _Z33FW_simple_kernel_vectorized_pitchP6short4xxi_param_3
)
{
	.reg .pred 	%p<4>;
	.reg .b16 	%rs<18>;
	.reg .b32 	%r<13>;
	.reg .b64 	%rd<20>;

	ld.param.u64 	%rd3, [_Z33FW_simple_kernel_vectorized_pitchP6short4xxi_param_0];
	ld.param.u64 	%rd4, [_Z33FW_simple_kernel_vectorized_pitchP6short4xxi_param_1];
	ld.param.u64 	%rd5, [_Z33FW_simple_kernel_vectorized_pitchP6short4xxi_param_2];
	ld.param.u32 	%r1, [_Z33FW_simple_kernel_vectorized_pitchP6short4xxi_param_3];
	mov.u32 	%r2, %ctaid.x;
	mov.u32 	%r3, %ntid.x;
	mov.u32 	%r4, %tid.x;
	mad.lo.s32 	%r5, %r2, %r3, %r4;
	mov.u32 	%r6, %ctaid.y;
	mov.u32 	%r7, %ntid.y;
	mov.u32 	%r8, %tid.y;
	mad.lo.s32 	%r9, %r6, %r7, %r8;
	cvt.s64.s32 	%rd1, %r5;
	setp.le.s64 	%p1, %rd5, %rd1;
	cvt.u64.u32 	%rd2, %r9;
	shr.s64 	%rd6, %rd5, 2;
	setp.le.s64 	%p2, %rd6, %rd2;
	or.pred  	%p3, %p1, %p2;
	@%p3 bra 	$L__BB3_2;
	cvta.to.global.u64 	%rd8, %rd3;
	mad.lo.s64 	%rd9, %rd4, %rd1, %rd8;
	cvt.s64.s32 	%rd10, %r1;
	mad.lo.s64 	%rd11, %rd4, %rd10, %rd8;
	shl.b64 	%rd12, %rd2, 3;
	add.s64 	%rd13, %rd9, %rd12;
	ld.global.v4.u16 	{%rs1, %rs2, %rs3, %rs4}, [%rd13];
	add.s64 	%rd14, %rd11, %rd12;
	ld.global.v4.u16 	{%rs5, %rs6, %rs7, %rs8}, [%rd14];
	shr.s32 	%r11, %r1, 2;
	mul.wide.s32 	%rd15, %r11, 8;
	add.s64 	%rd16, %rd9, %rd15;
	shl.b32 	%r12, %r1, 1;
	cvt.u64.u32 	%rd17, %r12;
	and.b64  	%rd18, %rd17, 6;
	add.s64 	%rd19, %rd16, %rd18;
	ld.global.u16 	%rs9, [%rd19];
	add.s16 	%rs10, %rs9, %rs5;
	add.s16 	%rs11, %rs9, %rs6;
	add.s16 	%rs12, %rs9, %rs7;
	add.s16 	%rs13, %rs9, %rs8;
	min.s16 	%rs14, %rs10, %rs1;
	min.s16 	%rs15, %rs11, %rs2;
	min.s16 	%rs16, %rs12, %rs3;
	min.s16 	%rs17, %rs13, %rs4;
	st.global.v4.u16 	[%rd13], {%rs14, %rs15, %rs16, %rs17};
$L__BB3_2:
	ret;

}
	// .globl	_Z17blocked_FW_phase1Psxii
.visible .entry _Z17blocked_FW_phase1Psxii(
	.param .u64 .ptr .align 1 _Z17blocked_FW_phase1Psxii_param_0,
	.param .u64 _Z17blocked_FW_phase1Psxii_param_1,
	.param .u32 _Z17blocked_FW_phase1Psxii_param_2,
	.param .u32 _Z17blocked_FW_phase1Psxii_param_3
)
{
	.reg .pred 	%p<11>;
	.reg .b16 	%rs<23>;
	.reg .b32 	%r<57>;
	.reg .b64 	%rd<12>;

	ld.param.u64 	%rd2, [_Z17blocked_FW_phase1Psxii_param_0];
	ld.param.u64 	%rd3, [_Z17blocked_FW_phase1Psxii_param_1];
	ld.param.u32 	%r31, [_Z17blocked_FW_phase1Psxii_param_2];
	ld.param.u32 	%r30, [_Z17blocked_FW_phase1Psxii_param_3];
	cvta.to.global.u64 	%rd4, %rd2;
	mov.u32 	%r32, %tid.y;
	mov.u32 	%r1, %tid.x;
	mul.lo.s32 	%r33, %r30, %r31;
	cvt.s64.s32 	%rd5, %r33;
	cvt.u64.u32 	%rd6, %r32;
	cvt.u64.u32 	%rd7, %r1;
	add.s64 	%rd8, %rd5, %rd6;
	add.s64 	%rd9, %rd5, %rd7;
	mad.lo.s64 	%rd10, %rd8, %rd3, %rd9;
	shl.b64 	%rd11, %rd10, 1;
	add.s64 	%rd1, %rd4, %rd11;
	ld.global.u16 	%rs6, [%rd1];
	mul.lo.s32 	%r2, %r30, %r32;
	add.s32 	%r34, %r2, %r1;
	shl.b32 	%r35, %r34, 1;
	mov.u32 	%r36, lmem;
	add.s32 	%r3, %r36, %r35;
	st.shared.u16 	[%r3], %rs6;
	bar.sync 	0;
	setp.lt.s32 	%p1, %r30, 1;
	@%p1 bra 	$L__BB4_17;
	and.b32  	%r4, %r30, 3;
	setp.lt.u32 	%p2, %r30, 4;
	mov.b32 	%r53, 0;
	@%p2 bra 	$L__BB4_12;
	and.b32  	%r53, %r30, 2147483644;
	neg.s32 	%r52, %r53;
	shl.b32 	%r7, %r30, 1;
	shl.b32 	%r38, %r1, 1;
	add.s32 	%r51, %r36, %r38;
	shl.b32 	%r9, %r30, 3;
	shl.b32 	%r10, %r30, 2;
	mul.lo.s32 	%r11, %r30, 6;
	shl.b32 	%r40, %r2, 1;
	add.s32 	%r41, %r40, %r36;
	add.s32 	%r50, %r41, 4;
$L__BB4_3:
	ld.shared.u16 	%rs7, [%r50+-4];
	ld.shared.u16 	%rs8, [%r51];
	add.s16 	%rs1, %rs8, %rs7;
	ld.shared.u16 	%rs9, [%r3];
	setp.le.s16 	%p3, %rs9, %rs1;
	@%p3 bra 	$L__BB4_5;
	st.shared.u16 	[%r3], %rs1;
$L__BB4_5:
	bar.sync 	0;
	ld.shared.u16 	%rs10, [%r50+-2];
	add.s32 	%r42, %r51, %r7;
	ld.shared.u16 	%rs11, [%r42];
	add.s16 	%rs2, %rs11, %rs10;
	ld.shared.u16 	%rs12, [%r3];
	setp.le.s16 	%p4, %rs12, %rs2;
	@%p4 bra 	$L__BB4_7;
	st.shared.u16 	[%r3], %rs2;
$L__BB4_7:
	bar.sync 	0;
	ld.shared.u16 	%rs13, [%r50];
	add.s32 	%r43, %r51, %r10;
	ld.shared.u16 	%rs14, [%r43];
	add.s16 	%rs3, %rs14, %rs13;
	ld.shared.u16 	%rs15, [%r3];
	setp.le.s16 	%p5, %rs15, %rs3;
	@%p5 bra 	$L__BB4_9;
	st.shared.u16 	[%r3], %rs3;
$L__BB4_9:
	bar.sync 	0;
	ld.shared.u16 	%rs16, [%r50+2];
	add.s32 	%r44, %r51, %r11;
	ld.shared.u16 	%rs17, [%r44];
	add.s16 	%rs4, %rs17, %rs16;
	ld.shared.u16 	%rs18, [%r3];
	setp.le.s16 	%p6, %rs18, %rs4;
	@%p6 bra 	$L__BB4_11;
	st.shared.u16 	[%r3], %rs4;
$L__BB4_11:
	bar.sync 	0;
	add.s32 	%r52, %r52, 4;
	add.s32 	%r51, %r51, %r9;
	add.s32 	%r50, %r50, 8;
	setp.ne.s32 	%p7, %r52, 0;
	@%p7 bra 	$L__BB4_3;
$L__BB4_12:
	setp.eq.s32 	%p8, %r4, 0;
	@%p8 bra 	$L__BB4_17;
	mad.lo.s32 	%r45, %r53, %r30, %r1;
	shl.b32 	%r46, %r45, 1;
	add.s32 	%r56, %r36, %r46;
	shl.b32 	%r21, %r30, 1;
	add.s32 	%r48, %r53, %r2;
	shl.b32 	%r49, %r48, 1;
	add.s32 	%r55, %r36, %r49;
	neg.s32 	%r54, %r4;
$L__BB4_14:
	.pragma "nounroll";
	ld.shared.u16 	%rs19, [%r55];
	ld.shared.u16 	%rs20, [%r56];
	add.s16 	%rs5, %rs20, %rs19;
	ld.shared.u16 	%rs21, [%r3];
	setp.le.s16 	%p9, %rs21, %rs5;
	@%p9 bra 	$L__BB4_16;
	st.shared.u16 	[%r3], %rs5;
$L__BB4_16:
	bar.sync 	0;
	add.s32 	%r56, %r56, %r21;
	add.s32 	%r55, %r55, 2;
	add.s32 	%r54, %r54, 1;
	setp.ne.s32 	%p10, %r54, 0;
	@%p10 bra 	$L__BB4_14;
$L__BB4_17:
	bar.sync 	0;
	ld.shared.u16 	%rs22, [%r3];
	st.global.u16 	[%rd1], %rs22;
	ret;

}
	// .globl	_Z23blocked_FW_phase1_pitchPsiii
.visible .entry _Z23blocked_FW_phase1_pitchPsiii(
	.param .u64 .ptr .align 1 _Z23blocked_FW_phase1_pitchPsiii_param_0,
	.param .u32 _Z23blocked_FW_phase1_pitchPsiii_param_1,
	.param .u32 _Z23blocked_FW_phase1_pitchPsiii_param_2,
	.param .u32 _Z23blocked_FW_phase1_pitchPsiii_param_3
)
{
	.reg .pred 	%p<11>;
	.reg .b16 	%rs<23>;
	.reg .b32 	%r<60>;
	.reg .b64 	%rd<11>;

	ld.param.u64 	%rd2, [_Z23blocked_FW_phase1_pitchPsiii_param_0];
	ld.param.u32 	%r31, [_Z23blocked_FW_phase1_pitchPsiii_param_1];
	ld.param.u32 	%r32, [_Z23blocked_FW_phase1_pitchPsiii_param_2];
	ld.param.u32 	%r30, [_Z23blocked_FW_phase1_pitchPsiii_param_3];
	cvta.to.global.u64 	%rd3, %rd2;
	mov.u32 	%r33, %tid.y;
	mov.u32 	%r1, %tid.x;
	mul.lo.s32 	%r34, %r30, %r32;
	mul.lo.s32 	%r35, %r34, %r31;
	cvt.s64.s32 	%rd4, %r35;
	cvt.s64.s32 	%rd5, %r34;
	mul.lo.s32 	%r36, %r31, %r33;
	cvt.s64.s32 	%rd6, %r36;
	add.s64 	%rd7, %rd5, %rd6;
	add.s64 	%rd8, %rd7, %rd4;
	add.s64 	%rd9, %rd3, %rd8;
	mul.wide.u32 	%rd10, %r1, 2;
	add.s64 	%rd1, %rd9, %rd10;
	ld.global.u16 	%rs6, [%rd1];
	mul.lo.s32 	%r2, %r30, %r33;
	add.s32 	%r37, %r2, %r1;
	shl.b32 	%r38, %r37, 1;
	mov.u32 	%r39, lmem;
	add.s32 	%r3, %r39, %r38;
	st.shared.u16 	[%r3], %rs6;
	bar.sync 	0;
	setp.lt.s32 	%p1, %r30, 1;
	@%p1 bra 	$L__BB5_17;
	and.b32  	%r4, %r30, 3;
	setp.lt.u32 	%p2, %r30, 4;
	mov.b32 	%r56, 0;
	@%p2 bra 	$L__BB5_12;
	and.b32  	%r56, %r30, 2147483644;
	neg.s32 	%r55, %r56;
	shl.b32 	%r7, %r30, 1;
	shl.b32 	%r41, %r1, 1;
	add.s32 	%r54, %r39, %r41;
	shl.b32 	%r9, %r30, 3;
	shl.b32 	%r10, %r30, 2;
	mul.lo.s32 	%r11, %r30, 6;
	shl.b32 	%r43, %r2, 1;
	add.s32 	%r44, %r43, %r39;
	add.s32 	%r53, %r44, 4;
$L__BB5_3:
	ld.shared.u16 	%rs7, [%r53+-4];
	ld.shared.u16 	%rs8, [%r54];
	add.s16 	%rs1, %rs8, %rs7;
	ld.shared.u16 	%rs9, [%r3];
	setp.le.s16 	%p3, %rs9, %rs1;
	@%p3 bra 	$L__BB5_5;
	st.shared.u16 	[%r3], %rs1;
$L__BB5_5:
	bar.sync 	0;
	ld.shared.u16 	%rs10, [%r53+-2];
	add.s32 	%r45, %r54, %r7;
	ld.shared.u16 	%rs11, [%r45];
	add.s16 	%rs2, %rs11, %rs10;
	ld.shared.u16 	%rs12, [%r3];
	setp.le.s16 	%p4, %rs12, %rs2;
	@%p4 bra 	$L__BB5_7;
	st.shared.u16 	[%r3], %rs2;
$L__BB5_7:
	bar.sync 	0;
	ld.shared.u16 	%rs13, [%r53];
	add.s32 	%r46, %r54, %r10;
	ld.shared.u16 	%rs14, [%r46];
	add.s16 	%rs3, %rs14, %rs13;
	ld.shared.u16 	%rs15, [%r3];
	setp.le.s16 	%p5, %rs15, %rs3;
	@%p5 bra 	$L__BB5_9;
	st.shared.u16 	[%r3], %rs3;
$L__BB5_9:
	bar.sync 	0;
	ld.shared.u16 	%rs16, [%r53+2];
	add.s32 	%r47, %r54, %r11;
	ld.shared.u16 	%rs17, [%r47];
	add.s16 	%rs4, %rs17, %rs16;
	ld.shared.u16 	%rs18, [%r3];
	setp.le.s16 	%p6, %rs18, %rs4;
	@%p6 bra 	$L__BB5_11;
	st.shared.u16 	[%r3], %rs4;
$L__BB5_11:
	bar.sync 	0;
	add.s32 	%r55, %r55, 4;
	add.s32 	%r54, %r54, %r9;
	add.s32 	%r53, %r53, 8;
	setp.ne.s32 	%p7, %r55, 0;
	@%p7 bra 	$L__BB5_3;
$L__BB5_12:
	setp.eq.s32 	%p8, %r4, 0;
	@%p8 bra 	$L__BB5_17;
	mad.lo.s32 	%r48, %r56, %r30, %r1;
	shl.b32 	%r49, %r48, 1;
	add.s32 	%r59, %r39, %r49;
	shl.b32 	%r21, %r30, 1;
	add.s32 	%r51, %r56, %r2;
	shl.b32 	%r52, %r51, 1;
	add.s32 	%r58, %r39, %r52;
	neg.s32 	%r57, %r4;
$L__BB5_14:
	.pragma "nounroll";
	ld.shared.u16 	%rs19, [%r58];
	ld.shared.u16 	%rs20, [%r59];
	add.s16 	%rs5, %rs20, %rs19;
	ld.shared.u16 	%rs21, [%r3];
	setp.le.s16 	%p9, %rs21, %rs5;
	@%p9 bra 	$L__BB5_16;
	st.shared.u16 	[%r3], %rs5;
$L__BB5_16:
	bar.sync 	0;
	add.s32 	%r59, %r59, %r21;
	add.s32 	%r58, %r58, 2;
	add.s32 	%r57, %r57, 1;
	setp.ne.s32 	%p10, %r57, 0;
	@%p10 bra 	$L__BB5_14;
$L__BB5_17:
	bar.sync 	0;
	ld.shared.u16 	%rs22, [%r3];
	st.global.u16 	[%rd1], %rs22;
	ret;

}
	// .globl	_Z17blocked_FW_phase2Psxii
.visible .entry _Z17blocked_FW_phase2Psxii(
	.param .u64 .ptr .align 1 _Z17blocked_FW_phase2Psxii_param_0,
	.param .u64 _Z17blocked_FW_phase2Psxii_param_1,
	.param .u32 _Z17blocked_FW_phase2Psxii_param_2,
	.param .u32 _Z17blocked_FW_phase2Psxii_param_3
)
{
	.reg .pred 	%p<22>;
	.reg .b16 	%rs<47>;
	.reg .b32 	%r<119>;
	.reg .b64 	%rd<21>;

	ld.param.u64 	%rd9, [_Z17blocked_FW_phase2Psxii_param_0];
	ld.param.u64 	%rd8, [_Z17blocked_FW_phase2Psxii_param_1];
	ld.param.u32 	%r61, [_Z17blocked_FW_phase2Psxii_param_2];
	ld.param.u32 	%r62, [_Z17blocked_FW_phase2Psxii_param_3];
	cvta.to.global.u64 	%rd1, %rd9;
	mov.u32 	%r1, %ctaid.x;
	setp.eq.s32 	%p1, %r1, %r61;
	@%p1 bra 	$L__BB6_36;
	mov.u32 	%r2, %tid.x;
	mov.u32 	%r3, %tid.y;
	mul.lo.s32 	%r4, %r62, %r62;
	shl.b32 	%r63, %r4, 1;
	mov.u32 	%r64, lmem;
	mul.lo.s32 	%r65, %r62, %r1;
	cvt.s64.s32 	%rd2, %r65;
	mul.lo.s32 	%r66, %r62, %r61;
	cvt.s64.s32 	%rd10, %r66;
	cvt.u64.u32 	%rd11, %r3;
	cvt.u64.u32 	%rd12, %r2;
	mad.lo.s64 	%rd3, %rd8, %rd11, %rd12;
	add.s64 	%rd13, %rd3, %rd10;
	mad.lo.s64 	%rd14, %rd8, %rd2, %rd13;
	shl.b64 	%rd15, %rd14, 1;
	add.s64 	%rd4, %rd1, %rd15;
	ld.global.u16 	%rs11, [%rd4];
	mul.lo.s32 	%r5, %r62, %r3;
	add.s32 	%r67, %r5, %r2;
	shl.b32 	%r68, %r67, 1;
	add.s32 	%r6, %r64, %r68;
	st.shared.u16 	[%r6], %rs11;
	mul.lo.s64 	%rd5, %rd8, %rd10;
	add.s64 	%rd16, %rd13, %rd5;
	shl.b64 	%rd17, %rd16, 1;
	add.s64 	%rd6, %rd1, %rd17;
	ld.global.u16 	%rs12, [%rd6];
	add.s32 	%r7, %r6, %r63;
	st.shared.u16 	[%r7], %rs12;
	bar.sync 	0;
	setp.lt.s32 	%p2, %r62, 1;
	@%p2 bra 	$L__BB6_18;
	and.b32  	%r8, %r62, 3;
	setp.lt.u32 	%p3, %r62, 4;
	mov.b32 	%r108, 0;
	@%p3 bra 	$L__BB6_13;
	and.b32  	%r108, %r62, 2147483644;
	neg.s32 	%r107, %r108;
	shl.b32 	%r70, %r62, 1;
	add.s32 	%r71, %r70, 2;
	mul.lo.s32 	%r11, %r62, %r71;
	shl.b32 	%r72, %r2, 1;
	mov.u32 	%r73, lmem;
	add.s32 	%r106, %r73, %r72;
	shl.b32 	%r13, %r62, 3;
	add.s32 	%r74, %r70, 4;
	mul.lo.s32 	%r14, %r62, %r74;
	add.s32 	%r75, %r70, 6;
	mul.lo.s32 	%r15, %r62, %r75;
	shl.b32 	%r76, %r5, 1;
	add.s32 	%r77, %r76, %r73;
	add.s32 	%r105, %r77, 4;
$L__BB6_4:
	ld.shared.u16 	%rs13, [%r105+-4];
	add.s32 	%r78, %r106, %r63;
	ld.shared.u16 	%rs14, [%r78];
	add.s16 	%rs1, %rs14, %rs13;
	ld.shared.u16 	%rs15, [%r6];
	setp.le.s16 	%p4, %rs15, %rs1;
	@%p4 bra 	$L__BB6_6;
	st.shared.u16 	[%r6], %rs1;
$L__BB6_6:
	bar.sync 	0;
	ld.shared.u16 	%rs16, [%r105+-2];
	add.s32 	%r79, %r106, %r11;
	ld.shared.u16 	%rs17, [%r79];
	add.s16 	%rs2, %rs17, %rs16;
	ld.shared.u16 	%rs18, [%r6];
	setp.le.s16 	%p5, %rs18, %rs2;
	@%p5 bra 	$L__BB6_8;
	st.shared.u16 	[%r6], %rs2;
$L__BB6_8:
	bar.sync 	0;
	ld.shared.u16 	%rs19, [%r105];
	add.s32 	%r80, %r106, %r14;
	ld.shared.u16 	%rs20, [%r80];
	add.s16 	%rs3, %rs20, %rs19;
	ld.shared.u16 	%rs21, [%r6];
	setp.le.s16 	%p6, %rs21, %rs3;
	@%p6 bra 	$L__BB6_10;
	st.shared.u16 	[%r6], %rs3;
$L__BB6_10:
	bar.sync 	0;
	ld.shared.u16 	%rs22, [%r105+2];
	add.s32 	%r81, %r106, %r15;
	ld.shared.u16 	%rs23, [%r81];
	add.s16 	%rs4, %rs23, %rs22;
	ld.shared.u16 	%rs24, [%r6];
	setp.le.s16 	%p7, %rs24, %rs4;
	@%p7 bra 	$L__BB6_12;
	st.shared.u16 	[%r6], %rs4;
$L__BB6_12:
	bar.sync 	0;
	add.s32 	%r107, %r107, 4;
	add.s32 	%r106, %r106, %r13;
	add.s32 	%r105, %r105, 8;
	setp.ne.s32 	%p8, %r107, 0;
	@%p8 bra 	$L__BB6_4;
$L__BB6_13:
	setp.eq.s32 	%p9, %r8, 0;
	@%p9 bra 	$L__BB6_18;
	mad.lo.s32 	%r83, %r108, %r62, %r2;
	shl.b32 	%r84, %r83, 1;
	add.s32 	%r85, %r63, %r84;
	mov.u32 	%r86, lmem;
	add.s32 	%r111, %r86, %r85;
	shl.b32 	%r26, %r62, 1;
	add.s32 	%r87, %r108, %r5;
	shl.b32 	%r88, %r87, 1;
	add.s32 	%r110, %r86, %r88;
	neg.s32 	%r109, %r8;
$L__BB6_15:
	.pragma "nounroll";
	ld.shared.u16 	%rs25, [%r110];
	ld.shared.u16 	%rs26, [%r111];
	add.s16 	%rs5, %rs26, %rs25;
	ld.shared.u16 	%rs27, [%r6];
	setp.le.s16 	%p10, %rs27, %rs5;
	@%p10 bra 	$L__BB6_17;
	st.shared.u16 	[%r6], %rs5;
$L__BB6_17:
	bar.sync 	0;
	add.s32 	%r111, %r111, %r26;
	add.s32 	%r110, %r110, 2;
	add.s32 	%r109, %r109, 1;
	setp.ne.s32 	%p11, %r109, 0;
	@%p11 bra 	$L__BB6_15;
$L__BB6_18:
	setp.lt.s32 	%p12, %r62, 1;
	bar.sync 	0;
	ld.shared.u16 	%rs28, [%r6];
	st.global.u16 	[%rd4], %rs28;
	add.s64 	%rd18, %rd3, %rd2;
	add.s64 	%rd19, %rd18, %rd5;
	shl.b64 	%rd20, %rd19, 1;
	add.s64 	%rd7, %rd1, %rd20;
	ld.global.u16 	%rs29, [%rd7];
	st.shared.u16 	[%r6], %rs29;
	ld.global.u16 	%rs30, [%rd6];
	st.shared.u16 	[%r7], %rs30;
	bar.sync 	0;
	@%p12 bra 	$L__BB6_35;
	and.b32  	%r35, %r62, 3;
	setp.lt.u32 	%p13, %r62, 4;
	mov.b32 	%r115, 0;
	@%p13 bra 	$L__BB6_30;
	and.b32  	%r115, %r62, 2147483644;
	neg.s32 	%r114, %r115;
	shl.b32 	%r38, %r62, 1;
	shl.b32 	%r90, %r2, 1;
	mov.u32 	%r91, lmem;
	add.s32 	%r113, %r91, %r90;
	shl.b32 	%r40, %r62, 3;
	shl.b32 	%r41, %r62, 2;
	mul.lo.s32 	%r42, %r62, 6;
	shl.b32 	%r92, %r3, 1;
	add.s32 	%r93, %r92, %r38;
	mad.lo.s32 	%r94, %r62, %r93, %r91;
	add.s32 	%r112, %r94, 4;
$L__BB6_21:
	ld.shared.u16 	%rs31, [%r112+-4];
	ld.shared.u16 	%rs32, [%r113];
	add.s16 	%rs6, %rs32, %rs31;
	ld.shared.u16 	%rs33, [%r6];
	setp.le.s16 	%p14, %rs33, %rs6;
	@%p14 bra 	$L__BB6_23;
	st.shared.u16 	[%r6], %rs6;
$L__BB6_23:
	bar.sync 	0;
	ld.shared.u16 	%rs34, [%r112+-2];
	add.s32 	%r95, %r113, %r38;
	ld.shared.u16 	%rs35, [%r95];
	add.s16 	%rs7, %rs35, %rs34;
	ld.shared.u16 	%rs36, [%r6];
	setp.le.s16 	%p15, %rs36, %rs7;
	@%p15 bra 	$L__BB6_25;
	st.shared.u16 	[%r6], %rs7;
$L__BB6_25:
	bar.sync 	0;
	ld.shared.u16 	%rs37, [%r112];
	add.s32 	%r96, %r113, %r41;
	ld.shared.u16 	%rs38, [%r96];
	add.s16 	%rs8, %rs38, %rs37;
	ld.shared.u16 	%rs39, [%r6];
	setp.le.s16 	%p16, %rs39, %rs8;
	@%p16 bra 	$L__BB6_27;
	st.shared.u16 	[%r6], %rs8;
$L__BB6_27:
	bar.sync 	0;
	ld.shared.u16 	%rs40, [%r112+2];
	add.s32 	%r97, %r113, %r42;
	ld.shared.u16 	%rs41, [%r97];
	add.s16 	%rs9, %rs41, %rs40;
	ld.shared.u16 	%rs42, [%r6];
	setp.le.s16 	%p17, %rs42, %rs9;
	@%p17 bra 	$L__BB6_29;
	st.shared.u16 	[%r6], %rs9;
$L__BB6_29:
	bar.sync 	0;
	add.s32 	%r114, %r114, 4;
	add.s32 	%r113, %r113, %r40;
	add.s32 	%r112, %r112, 8;
	setp.ne.s32 	%p18, %r114, 0;
	@%p18 bra 	$L__BB6_21;
$L__BB6_30:
	setp.eq.s32 	%p19, %r35, 0;
	@%p19 bra 	$L__BB6_35;
	mad.lo.s32 	%r98, %r115, %r62, %r2;
	shl.b32 	%r99, %r98, 1;
	mov.u32 	%r100, lmem;
	add.s32 	%r118, %r100, %r99;
	shl.b32 	%r52, %r62, 1;
	add.s32 	%r102, %r115, %r5;
	shl.b32 	%r103, %r102, 1;
	add.s32 	%r104, %r63, %r103;
	add.s32 	%r117, %r100, %r104;
	neg.s32 	%r116, %r35;
$L__BB6_32:
	.pragma "nounroll";
	ld.shared.u16 	%rs43, [%r117];
	ld.shared.u16 	%rs44, [%r118];
	add.s16 	%rs10, %rs44, %rs43;
	ld.shared.u16 	%rs45, [%r6];
	setp.le.s16 	%p20, %rs45, %rs10;
	@%p20 bra 	$L__BB6_34;
	st.shared.u16 	[%r6], %rs10;
$L__BB6_34:
	bar.sync 	0;
	add.s32 	%r118, %r118, %r52;
	add.s32 	%r117, %r117, 2;
	add.s32 	%r116, %r116, 1;
	setp.ne.s32 	%p21, %r116, 0;
	@%p21 bra 	$L__BB6_32;
$L__BB6_35:
	bar.sync 	0;
	ld.shared.u16 	%rs46, [%r6];
	st.global.u16 	[%rd7], %rs46;
$L__BB6_36:
	ret;

}
	// .globl	_Z23blocked_FW_phase2_pitchPsiii
.visible .entry _Z23blocked_FW_phase2_pitchPsiii(
	.param .u64 .ptr .align 1 _Z23blocked_FW_phase2_pitchPsiii_param_0,
	.param .u32 _Z23blocked_FW_phase2_pitchPsiii_param_1,
	.param .u32 _Z23blocked_FW_phase2_pitchPsiii_param_2,
	.param .u32 _Z23blocked_FW_phase2_pitchPsiii_param_3
)
{
	.reg .pred 	%p<22>;
	.reg .b16 	%rs<47>;
	.reg .b32 	%r<123>;
	.reg .b64 	%rd<21>;

	ld.param.u64 	%rd5, [_Z23blocked_FW_phase2_pitchPsiii_param_0];
	ld.param.u32 	%r61, [_Z23blocked_FW_phase2_pitchPsiii_param_1];
	ld.param.u32 	%r62, [_Z23blocked_FW_phase2_pitchPsiii_param_2];
	ld.param.u32 	%r63, [_Z23blocked_FW_phase2_pitchPsiii_param_3];
	mov.u32 	%r1, %ctaid.x;
	setp.eq.s32 	%p1, %r1, %r62;
	@%p1 bra 	$L__BB7_36;
	cvta.to.global.u64 	%rd6, %rd5;
	mov.u32 	%r2, %tid.x;
	mov.u32 	%r3, %tid.y;
	mul.lo.s32 	%r4, %r63, %r63;
	shl.b32 	%r64, %r4, 1;
	mov.u32 	%r65, lmem;
	mul.lo.s32 	%r66, %r63, %r1;
	mul.lo.s32 	%r67, %r66, %r61;
	cvt.s64.s32 	%rd7, %r67;
	mul.lo.s32 	%r68, %r63, %r62;
	cvt.s64.s32 	%rd8, %r68;
	mul.lo.s32 	%r69, %r61, %r3;
	cvt.s64.s32 	%rd9, %r69;
	add.s64 	%rd10, %rd8, %rd9;
	add.s64 	%rd11, %rd10, %rd7;
	add.s64 	%rd12, %rd6, %rd11;
	mul.lo.s32 	%r70, %r68, %r61;
	cvt.s64.s32 	%rd13, %r70;
	add.s64 	%rd14, %rd10, %rd13;
	add.s64 	%rd15, %rd6, %rd14;
	cvt.s64.s32 	%rd16, %r66;
	add.s64 	%rd17, %rd16, %rd9;
	add.s64 	%rd18, %rd17, %rd13;
	add.s64 	%rd1, %rd6, %rd18;
	mul.wide.u32 	%rd19, %r2, 2;
	add.s64 	%rd2, %rd12, %rd19;
	ld.global.u16 	%rs11, [%rd2];
	mul.lo.s32 	%r5, %r63, %r3;
	add.s32 	%r71, %r5, %r2;
	shl.b32 	%r72, %r71, 1;
	add.s32 	%r6, %r65, %r72;
	st.shared.u16 	[%r6], %rs11;
	add.s64 	%rd3, %rd15, %rd19;
	ld.global.u16 	%rs12, [%rd3];
	add.s32 	%r7, %r6, %r64;
	st.shared.u16 	[%r7], %rs12;
	bar.sync 	0;
	setp.lt.s32 	%p2, %r63, 1;
	@%p2 bra 	$L__BB7_18;
	and.b32  	%r8, %r63, 3;
	setp.lt.u32 	%p3, %r63, 4;
	mov.b32 	%r112, 0;
	@%p3 bra 	$L__BB7_13;
	and.b32  	%r112, %r63, 2147483644;
	neg.s32 	%r111, %r112;
	shl.b32 	%r74, %r63, 1;
	add.s32 	%r75, %r74, 2;
	mul.lo.s32 	%r11, %r63, %r75;
	shl.b32 	%r76, %r2, 1;
	add.s32 	%r110, %r65, %r76;
	shl.b32 	%r13, %r63, 3;
	add.s32 	%r78, %r74, 4;
	mul.lo.s32 	%r14, %r63, %r78;
	add.s32 	%r79, %r74, 6;
	mul.lo.s32 	%r15, %r63, %r79;
	shl.b32 	%r80, %r5, 1;
	add.s32 	%r81, %r80, %r65;
	add.s32 	%r109, %r81, 4;
$L__BB7_4:
	ld.shared.u16 	%rs13, [%r109+-4];
	add.s32 	%r82, %r110, %r64;
	ld.shared.u16 	%rs14, [%r82];
	add.s16 	%rs1, %rs14, %rs13;
	ld.shared.u16 	%rs15, [%r6];
	setp.le.s16 	%p4, %rs15, %rs1;
	@%p4 bra 	$L__BB7_6;
	st.shared.u16 	[%r6], %rs1;
$L__BB7_6:
	bar.sync 	0;
	ld.shared.u16 	%rs16, [%r109+-2];
	add.s32 	%r83, %r110, %r11;
	ld.shared.u16 	%rs17, [%r83];
	add.s16 	%rs2, %rs17, %rs16;
	ld.shared.u16 	%rs18, [%r6];
	setp.le.s16 	%p5, %rs18, %rs2;
	@%p5 bra 	$L__BB7_8;
	st.shared.u16 	[%r6], %rs2;
$L__BB7_8:
	bar.sync 	0;
	ld.shared.u16 	%rs19, [%r109];
	add.s32 	%r84, %r110, %r14;
	ld.shared.u16 	%rs20, [%r84];
	add.s16 	%rs3, %rs20, %rs19;
	ld.shared.u16 	%rs21, [%r6];
	setp.le.s16 	%p6, %rs21, %rs3;
	@%p6 bra 	$L__BB7_10;
	st.shared.u16 	[%r6], %rs3;
$L__BB7_10:
	bar.sync 	0;
	ld.shared.u16 	%rs22, [%r109+2];
	add.s32 	%r85, %r110, %r15;
	ld.shared.u16 	%rs23, [%r85];
	add.s16 	%rs4, %rs23, %rs22;
	ld.shared.u16 	%rs24, [%r6];
	setp.le.s16 	%p7, %rs24, %rs4;
	@%p7 bra 	$L__BB7_12;
	st.shared.u16 	[%r6], %rs4;
$L__BB7_12:
	bar.sync 	0;
	add.s32 	%r111, %r111, 4;
	add.s32 	%r110, %r110, %r13;
	add.s32 	%r109, %r109, 8;
	setp.ne.s32 	%p8, %r111, 0;
	@%p8 bra 	$L__BB7_4;
$L__BB7_13:
	setp.eq.s32 	%p9, %r8, 0;
	@%p9 bra 	$L__BB7_18;
	mad.lo.s32 	%r87, %r112, %r63, %r2;
	shl.b32 	%r88, %r87, 1;
	add.s32 	%r89, %r64, %r88;
	add.s32 	%r115, %r65, %r89;
	shl.b32 	%r26, %r63, 1;
	add.s32 	%r91, %r112, %r5;
	shl.b32 	%r92, %r91, 1;
	add.s32 	%r114, %r65, %r92;
	neg.s32 	%r113, %r8;
$L__BB7_15:
	.pragma "nounroll";
	ld.shared.u16 	%rs25, [%r114];
	ld.shared.u16 	%rs26, [%r115];
	add.s16 	%rs5, %rs26, %rs25;
	ld.shared.u16 	%rs27, [%r6];
	setp.le.s16 	%p10, %rs27, %rs5;
	@%p10 bra 	$L__BB7_17;
	st.shared.u16 	[%r6], %rs5;
$L__BB7_17:
	bar.sync 	0;
	add.s32 	%r115, %r115, %r26;
	add.s32 	%r114, %r114, 2;
	add.s32 	%r113, %r113, 1;
	setp.ne.s32 	%p11, %r113, 0;
	@%p11 bra 	$L__BB7_15;
$L__BB7_18:
	setp.lt.s32 	%p12, %r63, 1;
	bar.sync 	0;
	ld.shared.u16 	%rs28, [%r6];
	st.global.u16 	[%rd2], %rs28;
	add.s64 	%rd4, %rd1, %rd19;
	ld.global.u16 	%rs29, [%rd4];
	st.shared.u16 	[%r6], %rs29;
	ld.global.u16 	%rs30, [%rd3];
	st.shared.u16 	[%r7], %rs30;
	bar.sync 	0;
	@%p12 bra 	$L__BB7_35;
	and.b32  	%r35, %r63, 3;
	setp.lt.u32 	%p13, %r63, 4;
	mov.b32 	%r119, 0;
	@%p13 bra 	$L__BB7_30;
	and.b32  	%r119, %r63, 2147483644;
	neg.s32 	%r118, %r119;
	shl.b32 	%r38, %r63, 1;
	shl.b32 	%r94, %r2, 1;
	add.s32 	%r117, %r65, %r94;
	shl.b32 	%r40, %r63, 3;
	shl.b32 	%r41, %r63, 2;
	mul.lo.s32 	%r42, %r63, 6;
	shl.b32 	%r96, %r3, 1;
	add.s32 	%r97, %r96, %r38;
	mad.lo.s32 	%r98, %r63, %r97, %r65;
	add.s32 	%r116, %r98, 4;
$L__BB7_21:
	ld.shared.u16 	%rs31, [%r116+-4];
	ld.shared.u16 	%rs32, [%r117];
	add.s16 	%rs6, %rs32, %rs31;
	ld.shared.u16 	%rs33, [%r6];
	setp.le.s16 	%p14, %rs33, %rs6;
	@%p14 bra 	$L__BB7_23;
	st.shared.u16 	[%r6], %rs6;
$L__BB7_23:
	bar.sync 	0;
	ld.shared.u16 	%rs34, [%r116+-2];
	add.s32 	%r99, %r117, %r38;
	ld.shared.u16 	%rs35, [%r99];
	add.s16 	%rs7, %rs35, %rs34;
	ld.shared.u16 	%rs36, [%r6];
	setp.le.s16 	%p15, %rs36, %rs7;
	@%p15 bra 	$L__BB7_25;
	st.shared.u16 	[%r6], %rs7;
$L__BB7_25:
	bar.sync 	0;
	ld.shared.u16 	%rs37, [%r116];
	add.s32 	%r100, %r117, %r41;
	ld.shared.u16 	%rs38, [%r100];
	add.s16 	%rs8, %rs38, %rs37;
	ld.shared.u16 	%rs39, [%r6];
	setp.le.s16 	%p16, %rs39, %rs8;
	@%p16 bra 	$L__BB7_27;
	st.shared.u16 	[%r6], %rs8;
$L__BB7_27:
	bar.sync 	0;
	ld.shared.u16 	%rs40, [%r116+2];
	add.s32 	%r101, %r117, %r42;
	ld.shared.u16 	%rs41, [%r101];
	add.s16 	%rs9, %rs41, %rs40;
	ld.shared.u16 	%rs42, [%r6];
	setp.le.s16 	%p17, %rs42, %rs9;
	@%p17 bra 	$L__BB7_29;
	st.shared.u16 	[%r6], %rs9;
$L__BB7_29:
	bar.sync 	0;
	add.s32 	%r118, %r118, 4;
	add.s32 	%r117, %r117, %r40;
	add.s32 	%r116, %r116, 8;
	setp.ne.s32 	%p18, %r118, 0;
	@%p18 bra 	$L__BB7_21;
$L__BB7_30:
	setp.eq.s32 	%p19, %r35, 0;
	@%p19 bra 	$L__BB7_35;
	mad.lo.s32 	%r102, %r119, %r63, %r2;
	shl.b32 	%r103, %r102, 1;
	add.s32 	%r122, %r65, %r103;
	shl.b32 	%r52, %r63, 1;
	add.s32 	%r106, %r119, %r5;
	shl.b32 	%r107, %r106, 1;
	add.s32 	%r108, %r64, %r107;
	add.s32 	%r121, %r65, %r108;
	neg.s32 	%r120, %r35;
$L__BB7_32:
	.pragma "nounroll";
	ld.shared.u16 	%rs43, [%r121];
	ld.shared.u16 	%rs44, [%r122];
	add.s16 	%rs10, %rs44, %rs43;
	ld.shared.u16 	%rs45, [%r6];
	setp.le.s16 	%p20, %rs45, %rs10;
	@%p20 bra 	$L__BB7_34;
	st.shared.u16 	[%r6], %rs10;
$L__BB7_34:
	bar.sync 	0;
	add.s32 	%r122, %r122, %r52;
	add.s32 	%r121, %r121, 2;
	add.s32 	%r120, %r120, 1;
	setp.ne.s32 	%p21, %r120, 0;
	@%p21 bra 	$L__BB7_32;
$L__BB7_35:
	bar.sync 	0;
	ld.shared.u16 	%rs46, [%r6];
	st.global.u16 	[%rd4], %rs46;
$L__BB7_36:
	ret;

}
	// .globl	_Z17blocked_FW_phase3Psxii
.visible .entry _Z17blocked_FW_phase3Psxii(
	.param .u64 .ptr .align 1 _Z17blocked_FW_phase3Psxii_param_0,
	.param .u64 _Z17blocked_FW_phase3Psxii_param_1,
	.param .u32 _Z17blocked_FW_phase3Psxii_param_2,
	.param .u32 _Z17blocked_FW_phase3Psxii_param_3
)
{
	.reg .pred 	%p<14>;
	.reg .b16 	%rs<25>;
	.reg .b32 	%r<77>;
	.reg .b64 	%rd<22>;

	ld.param.u64 	%rd2, [_Z17blocked_FW_phase3Psxii_param_0];
	ld.param.u64 	%rd3, [_Z17blocked_FW_phase3Psxii_param_1];
	ld.param.u32 	%r35, [_Z17blocked_FW_phase3Psxii_param_2];
	ld.param.u32 	%r36, [_Z17blocked_FW_phase3Psxii_param_3];
	mov.u32 	%r1, %ctaid.y;
	mov.u32 	%r2, %ctaid.x;
	setp.eq.s32 	%p1, %r1, %r35;
	setp.eq.s32 	%p2, %r2, %r35;
	or.pred  	%p3, %p1, %p2;
	@%p3 bra 	$L__BB8_19;
	cvta.to.global.u64 	%rd4, %rd2;
	mov.u32 	%r3, %tid.x;
	mov.u32 	%r4, %tid.y;
	mul.lo.s32 	%r5, %r36, %r36;
	shl.b32 	%r37, %r5, 1;
	mov.u32 	%r38, lmem;
	mul.lo.s32 	%r39, %r36, %r1;
	cvt.s64.s32 	%rd5, %r39;
	mul.lo.s64 	%rd6, %rd3, %rd5;
	mul.lo.s32 	%r40, %r36, %r2;
	cvt.s64.s32 	%rd7, %r40;
	cvt.u64.u32 	%rd8, %r4;
	cvt.u64.u32 	%rd9, %r3;
	mad.lo.s64 	%rd10, %rd3, %rd8, %rd9;
	add.s64 	%rd11, %rd10, %rd7;
	add.s64 	%rd12, %rd11, %rd6;
	shl.b64 	%rd13, %rd12, 1;
	add.s64 	%rd1, %rd4, %rd13;
	ld.global.u16 	%rs6, [%rd1];
	mul.lo.s32 	%r6, %r36, %r4;
	add.s32 	%r41, %r6, %r3;
	shl.b32 	%r42, %r41, 1;
	add.s32 	%r7, %r38, %r42;
	st.shared.u16 	[%r7], %rs6;
	mul.lo.s32 	%r43, %r36, %r35;
	cvt.s64.s32 	%rd14, %r43;
	add.s64 	%rd15, %rd10, %rd14;
	add.s64 	%rd16, %rd15, %rd6;
	shl.b64 	%rd17, %rd16, 1;
	add.s64 	%rd18, %rd4, %rd17;
	ld.global.u16 	%rs7, [%rd18];
	add.s32 	%r44, %r7, %r37;
	st.shared.u16 	[%r44], %rs7;
	mad.lo.s64 	%rd19, %rd3, %rd14, %rd11;
	shl.b64 	%rd20, %rd19, 1;
	add.s64 	%rd21, %rd4, %rd20;
	ld.global.u16 	%rs8, [%rd21];
	add.s32 	%r45, %r44, %r37;
	st.shared.u16 	[%r45], %rs8;
	bar.sync 	0;
	setp.lt.s32 	%p4, %r36, 1;
	@%p4 bra 	$L__BB8_18;
	and.b32  	%r8, %r36, 3;
	setp.lt.u32 	%p5, %r36, 4;
	mov.b32 	%r73, 0;
	@%p5 bra 	$L__BB8_13;
	and.b32  	%r73, %r36, 2147483644;
	neg.s32 	%r72, %r73;
	shl.b32 	%r47, %r36, 2;
	or.b32  	%r48, %r47, 2;
	mul.lo.s32 	%r11, %r36, %r48;
	shl.b32 	%r49, %r3, 1;
	add.s32 	%r71, %r38, %r49;
	shl.b32 	%r13, %r36, 3;
	add.s32 	%r51, %r47, 4;
	mul.lo.s32 	%r14, %r36, %r51;
	add.s32 	%r52, %r47, 6;
	mul.lo.s32 	%r15, %r36, %r52;
	shl.b32 	%r16, %r5, 2;
	shl.b32 	%r53, %r4, 1;
	shl.b32 	%r54, %r36, 1;
	add.s32 	%r55, %r53, %r54;
	mad.lo.s32 	%r56, %r36, %r55, %r38;
	add.s32 	%r70, %r56, 4;
$L__BB8_4:
	ld.shared.u16 	%rs9, [%r70+-4];
	add.s32 	%r57, %r71, %r16;
	ld.shared.u16 	%rs10, [%r57];
	add.s16 	%rs1, %rs10, %rs9;
	ld.shared.u16 	%rs11, [%r7];
	setp.le.s16 	%p6, %rs11, %rs1;
	@%p6 bra 	$L__BB8_6;
	st.shared.u16 	[%r7], %rs1;
$L__BB8_6:
	bar.sync 	0;
	ld.shared.u16 	%rs12, [%r70+-2];
	add.s32 	%r58, %r71, %r11;
	ld.shared.u16 	%rs13, [%r58];
	add.s16 	%rs2, %rs13, %rs12;
	ld.shared.u16 	%rs14, [%r7];
	setp.le.s16 	%p7, %rs14, %rs2;
	@%p7 bra 	$L__BB8_8;
	st.shared.u16 	[%r7], %rs2;
$L__BB8_8:
	bar.sync 	0;
	ld.shared.u16 	%rs15, [%r70];
	add.s32 	%r59, %r71, %r14;
	ld.shared.u16 	%rs16, [%r59];
	add.s16 	%rs3, %rs16, %rs15;
	ld.shared.u16 	%rs17, [%r7];
	setp.le.s16 	%p8, %rs17, %rs3;
	@%p8 bra 	$L__BB8_10;
	st.shared.u16 	[%r7], %rs3;
$L__BB8_10:
	bar.sync 	0;
	ld.shared.u16 	%rs18, [%r70+2];
	add.s32 	%r60, %r71, %r15;
	ld.shared.u16 	%rs19, [%r60];
	add.s16 	%rs4, %rs19, %rs18;
	ld.shared.u16 	%rs20, [%r7];
	setp.le.s16 	%p9, %rs20, %rs4;
	@%p9 bra 	$L__BB8_12;
	st.shared.u16 	[%r7], %rs4;
$L__BB8_12:
	bar.sync 	0;
	add.s32 	%r72, %r72, 4;
	add.s32 	%r71, %r71, %r13;
	add.s32 	%r70, %r70, 8;
	setp.ne.s32 	%p10, %r72, 0;
	@%p10 bra 	$L__BB8_4;
$L__BB8_13:
	setp.eq.s32 	%p11, %r8, 0;
	@%p11 bra 	$L__BB8_18;
	shl.b32 	%r61, %r5, 2;
	mad.lo.s32 	%r62, %r73, %r36, %r3;
	shl.b32 	%r63, %r62, 1;
	add.s32 	%r64, %r61, %r63;
	add.s32 	%r76, %r38, %r64;
	shl.b32 	%r26, %r36, 1;
	add.s32 	%r67, %r73, %r6;
	shl.b32 	%r68, %r67, 1;
	add.s32 	%r69, %r37, %r68;
	add.s32 	%r75, %r38, %r69;
	neg.s32 	%r74, %r8;
$L__BB8_15:
	.pragma "nounroll";
	ld.shared.u16 	%rs21, [%r75];
	ld.shared.u16 	%rs22, [%r76];
	add.s16 	%rs5, %rs22, %rs21;
	ld.shared.u16 	%rs23, [%r7];
	setp.le.s16 	%p12, %rs23, %rs5;
	@%p12 bra 	$L__BB8_17;
	st.shared.u16 	[%r7], %rs5;
$L__BB8_17:
	bar.sync 	0;
	add.s32 	%r76, %r76, %r26;
	add.s32 	%r75, %r75, 2;
	add.s32 	%r74, %r74, 1;
	setp.ne.s32 	%p13, %r74, 0;
	@%p13 bra 	$L__BB8_15;
$L__BB8_18:
	bar.sync 	0;
	ld.shared.u16 	%rs24, [%r7];
	st.global.u16 	[%rd1], %rs24;
$L__BB8_19:
	ret;

}
	// .globl	_Z23blocked_FW_phase3_pitchPsiii
.visible .entry _Z23blocked_FW_phase3_pitchPsiii(
	.param .u64 .ptr .align 1 _Z23blocked_FW_phase3_pitchPsiii_param_0,
	.param .u32 _Z23blocked_FW_phase3_pitchPsiii_param_1,
	.param .u32 _Z23blocked_FW_phase3_pitchPsiii_param_2,
	.param .u32 _Z23blocked_FW_phase3_pitchPsiii_param_3
)
{
	.reg .pred 	%p<14>;
	.reg .b16 	%rs<25>;
	.reg .b32 	%r<81>;
	.reg .b64 	%rd<20>;

	ld.param.u64 	%rd2, [_Z23blocked_FW_phase3_pitchPsiii_param_0];
	ld.param.u32 	%r35, [_Z23blocked_FW_phase3_pitchPsiii_param_1];
	ld.param.u32 	%r36, [_Z23blocked_FW_phase3_pitchPsiii_param_2];
	ld.param.u32 	%r37, [_Z23blocked_FW_phase3_pitchPsiii_param_3];
	mov.u32 	%r1, %ctaid.y;
	mov.u32 	%r2, %ctaid.x;
	setp.eq.s32 	%p1, %r1, %r36;
	setp.eq.s32 	%p2, %r2, %r36;
	or.pred  	%p3, %p1, %p2;
	@%p3 bra 	$L__BB9_19;
	cvta.to.global.u64 	%rd3, %rd2;
	mov.u32 	%r3, %tid.x;
	mov.u32 	%r4, %tid.y;
	mul.lo.s32 	%r5, %r37, %r37;
	shl.b32 	%r38, %r5, 1;
	mov.u32 	%r39, lmem;
	mul.lo.s32 	%r40, %r35, %r1;
	mul.lo.s32 	%r41, %r40, %r37;
	cvt.s64.s32 	%rd4, %r41;
	mul.lo.s32 	%r42, %r37, %r2;
	cvt.s64.s32 	%rd5, %r42;
	mul.lo.s32 	%r43, %r35, %r4;
	cvt.s64.s32 	%rd6, %r43;
	add.s64 	%rd7, %rd5, %rd6;
	add.s64 	%rd8, %rd7, %rd4;
	add.s64 	%rd9, %rd3, %rd8;
	mul.lo.s32 	%r44, %r37, %r36;
	cvt.s64.s32 	%rd10, %r44;
	add.s64 	%rd11, %rd10, %rd6;
	add.s64 	%rd12, %rd11, %rd4;
	add.s64 	%rd13, %rd3, %rd12;
	mul.lo.s32 	%r45, %r44, %r35;
	cvt.s64.s32 	%rd14, %r45;
	add.s64 	%rd15, %rd7, %rd14;
	add.s64 	%rd16, %rd3, %rd15;
	mul.wide.u32 	%rd17, %r3, 2;
	add.s64 	%rd1, %rd9, %rd17;
	ld.global.u16 	%rs6, [%rd1];
	mul.lo.s32 	%r6, %r37, %r4;
	add.s32 	%r46, %r6, %r3;
	shl.b32 	%r47, %r46, 1;
	add.s32 	%r7, %r39, %r47;
	st.shared.u16 	[%r7], %rs6;
	add.s64 	%rd18, %rd13, %rd17;
	ld.global.u16 	%rs7, [%rd18];
	add.s32 	%r48, %r7, %r38;
	st.shared.u16 	[%r48], %rs7;
	add.s64 	%rd19, %rd16, %rd17;
	ld.global.u16 	%rs8, [%rd19];
	add.s32 	%r49, %r48, %r38;
	st.shared.u16 	[%r49], %rs8;
	bar.sync 	0;
	setp.lt.s32 	%p4, %r37, 1;
	@%p4 bra 	$L__BB9_18;
	and.b32  	%r8, %r37, 3;
	setp.lt.u32 	%p5, %r37, 4;
	mov.b32 	%r77, 0;
	@%p5 bra 	$L__BB9_13;
	and.b32  	%r77, %r37, 2147483644;
	neg.s32 	%r76, %r77;
	shl.b32 	%r51, %r37, 2;
	or.b32  	%r52, %r51, 2;
	mul.lo.s32 	%r11, %r37, %r52;
	shl.b32 	%r53, %r3, 1;
	add.s32 	%r75, %r39, %r53;
	shl.b32 	%r13, %r37, 3;
	add.s32 	%r55, %r51, 4;
	mul.lo.s32 	%r14, %r37, %r55;
	add.s32 	%r56, %r51, 6;
	mul.lo.s32 	%r15, %r37, %r56;
	shl.b32 	%r16, %r5, 2;
	shl.b32 	%r57, %r4, 1;
	shl.b32 	%r58, %r37, 1;
	add.s32 	%r59, %r57, %r58;
	mad.lo.s32 	%r60, %r37, %r59, %r39;
	add.s32 	%r74, %r60, 4;
$L__BB9_4:
	ld.shared.u16 	%rs9, [%r74+-4];
	add.s32 	%r61, %r75, %r16;
	ld.shared.u16 	%rs10, [%r61];
	add.s16 	%rs1, %rs10, %rs9;
	ld.shared.u16 	%rs11, [%r7];
	setp.le.s16 	%p6, %rs11, %rs1;
	@%p6 bra 	$L__BB9_6;
	st.shared.u16 	[%r7], %rs1;
$L__BB9_6:
	bar.sync 	0;
	ld.shared.u16 	%rs12, [%r74+-2];
	add.s32 	%r62, %r75, %r11;
	ld.shared.u16 	%rs13, [%r62];
	add.s16 	%rs2, %rs13, %rs12;
	ld.shared.u16 	%rs14, [%r7];
	setp.le.s16 	%p7, %rs14, %rs2;
	@%p7 bra 	$L__BB9_8;
	st.shared.u16 	[%r7], %rs2;
$L__BB9_8:
	bar.sync 	0;
	ld.shared.u16 	%rs15, [%r74];
	add.s32 	%r63, %r75, %r14;
	ld.shared.u16 	%rs16, [%r63];
	add.s16 	%rs3, %rs16, %rs15;
	ld.shared.u16 	%rs17, [%r7];
	setp.le.s16 	%p8, %rs17, %rs3;
	@%p8 bra 	$L__BB9_10;
	st.shared.u16 	[%r7], %rs3;
$L__BB9_10:
	bar.sync 	0;
	ld.shared.u16 	%rs18, [%r74+2];
	add.s32 	%r64, %r75, %r15;
	ld.shared.u16 	%rs19, [%r64];
	add.s16 	%rs4, %rs19, %rs18;
	ld.shared.u16 	%rs20, [%r7];
	setp.le.s16 	%p9, %rs20, %rs4;
	@%p9 bra 	$L__BB9_12;
	st.shared.u16 	[%r7], %rs4;
$L__BB9_12:
	bar.sync 	0;
	add.s32 	%r76, %r76, 4;
	add.s32 	%r75, %r75, %r13;
	add.s32 	%r74, %r74, 8;
	setp.ne.s32 	%p10, %r76, 0;
	@%p10 bra 	$L__BB9_4;
$L__BB9_13:
	setp.eq.s32 	%p11, %r8, 0;
	@%p11 bra 	$L__BB9_18;
	shl.b32 	%r65, %r5, 2;
	mad.lo.s32 	%r66, %r77, %r37, %r3;
	shl.b32 	%r67, %r66, 1;
	add.s32 	%r68, %r65, %r67;
	add.s32 	%r80, %r39, %r68;
	shl.b32 	%r26, %r37, 1;
	add.s32 	%r71, %r77, %r6;
	shl.b32 	%r72, %r71, 1;
	add.s32 	%r73, %r38, %r72;
	add.s32 	%r79, %r39, %r73;
	neg.s32 	%r78, %r8;
$L__BB9_15:
	.pragma "nounroll";
	ld.shared.u16 	%rs21, [%r79];
	ld.shared.u16 	%rs22, [%r80];
	add.s16 	%rs5, %rs22, %rs21;
	ld.shared.u16 	%rs23, [%r7];
	setp.le.s16 	%p12, %rs23, %rs5;
	@%p12 bra 	$L__BB9_17;
	st.shared.u16 	[%r7], %rs5;
$L__BB9_17:
	bar.sync 	0;
	add.s32 	%r80, %r80, %r26;
	add.s32 	%r79, %r79, 2;
	add.s32 	%r78, %r78, 1;
	setp.ne.s32 	%p13, %r78, 0;
	@%p13 bra 	$L__BB9_15;
$L__BB9_18:
	bar.sync 	0;
	ld.shared.u16 	%rs24, [%r7];
	st.global.u16 	[%rd1], %rs24;
$L__BB9_19:
	ret;

}


// ===== COMPILED SASS (sm_100) =====

	.target	sm_100

	.elftype	@"ET_EXEC"


//--------------------- .note.nv.tkinfo           --------------------------
	.section	.note.nv.tkinfo,"",@"SHT_NOTE"
	.sectionflags	@"SHF_NOTE_NV_TKINFO"
	.tkinfo
        /*0018*/ 	.word	0x00000002
        /*0030*/ 	.string	""
        /*0030*/ 	.string	"ptxas"
        /*0030*/ 	.string	"Cuda compilation tools, release 13.0, V13.0.88"
        /*0030*/ 	.string	"Build cuda_13.0.r13.0/compiler.36424714_0"
        /*0030*/ 	.string	"-arch sm_100 -m 64 "



//--------------------- .note.nv.cuinfo           --------------------------
	.section	.note.nv.cuinfo,"",@"SHT_NOTE"
	.sectionflags	@"SHF_NOTE_NV_CUINFO"
        /*0018*/ 	.short	0x0002
        /*001a*/ 	.short	0x0064
        /*001c*/ 	.short	0x0082
	.zero		2


//--------------------- .nv.info                  --------------------------
	.section	.nv.info,"",@"SHT_CUDA_INFO"
	.align	4


	//----- nvinfo : EIATTR_REGCOUNT
	.align		4
        /*0000*/ 	.byte	0x04, 0x2f
        /*0002*/ 	.short	(.L_1 - .L_0)
	.align		4
.L_0:
        /*0004*/ 	.word	index@(_Z16FW_simple_kernelPsxi)
        /*0008*/ 	.word	0x00000012


	//----- nvinfo : EIATTR_FRAME_SIZE
	.align		4
.L_1:
        /*000c*/ 	.byte	0x04, 0x11
        /*000e*/ 	.short	(.L_3 - .L_2)
	.align		4
.L_2:
        /*0010*/ 	.word	index@(_Z16FW_simple_kernelPsxi)
        /*0014*/ 	.word	0x00000000


	//----- nvinfo : EIATTR_REGCOUNT
	.align		4
.L_3:
        /*0018*/ 	.byte	0x04, 0x2f
        /*001a*/ 	.short	(.L_5 - .L_4)
	.align		4
.L_4:
        /*001c*/ 	.word	index@(_Z22FW_simple_kernel_pitchPsxxi)
        /*0020*/ 	.word	0x00000010


	//----- nvinfo : EIATTR_FRAME_SIZE
	.align		4
.L_5:
        /*0024*/ 	.byte	0x04, 0x11
        /*0026*/ 	.short	(.L_7 - .L_6)
	.align		4
.L_6:
        /*0028*/ 	.word	index@(_Z22FW_simple_kernel_pitchPsxxi)
        /*002c*/ 	.word	0x00000000


	//----- nvinfo : EIATTR_REGCOUNT
	.align		4
.L_7:
        /*0030*/ 	.byte	0x04, 0x2f
        /*0032*/ 	.short	(.L_9 - .L_8)
	.align		4
.L_8:
        /*0034*/ 	.word	index@(_Z27FW_simple_kernel_vectorizedP6short4xi)
        /*0038*/ 	.word	0x00000013


	//----- nvinfo : EIATTR_FRAME_SIZE
	.align		4
.L_9:
        /*003c*/ 	.byte	0x04, 0x11
        /*003e*/ 	.short	(.L_11 - .L_10)
	.align		4
.L_10:
        /*0040*/ 	.word	index@(_Z27FW_simple_kernel_vectorizedP6short4xi)
        /*0044*/ 	.word	0x00000000


	//----- nvinfo : EIATTR_REGCOUNT
	.align		4
.L_11:
        /*0048*/ 	.byte	0x04, 0x2f
        /*004a*/ 	.short	(.L_13 - .L_12)
	.align		4
.L_12:
        /*004c*/ 	.word	index@(_Z33FW_simple_kernel_vectorized_pitchP6short4xxi)
        /*0050*/ 	.word	0x00000013


	//----- nvinfo : EIATTR_FRAME_SIZE
	.align		4
.L_13:
        /*0054*/ 	.byte	0x04, 0x11
        /*0056*/ 	.short	(.L_15 - .L_14)
	.align		4
.L_14:
        /*0058*/ 	.word	index@(_Z33FW_simple_kernel_vectorized_pitchP6short4xxi)
        /*005c*/ 	.word	0x00000000


	//----- nvinfo : EIATTR_REGCOUNT
	.align		4
.L_15:
        /*0060*/ 	.byte	0x04, 0x2f
        /*0062*/ 	.short	(.L_17 - .L_16)
	.align		4
.L_16:
        /*0064*/ 	.word	index@(_Z17blocked_FW_phase1Psxii)
        /*0068*/ 	.word	0x00000016


	//----- nvinfo : EIATTR_FRAME_SIZE
	.align		4
.L_17:
        /*006c*/ 	.byte	0x04, 0x11
        /*006e*/ 	.short	(.L_19 - .L_18)
	.align		4
.L_18:
        /*0070*/ 	.word	index@(_Z17blocked_FW_phase1Psxii)
        /*0074*/ 	.word	0x00000000


	//----- nvinfo : EIATTR_REGCOUNT
	.align		4
.L_19:
        /*0078*/ 	.byte	0x04, 0x2f
        /*007a*/ 	.short	(.L_21 - .L_20)
	.align		4
.L_20:
        /*007c*/ 	.word	index@(_Z23blocked_FW_phase1_pitchPsiii)
        /*0080*/ 	.word	0x00000016


	//----- nvinfo : EIATTR_FRAME_SIZE
	.align		4
.L_21:
        /*0084*/ 	.byte	0x04, 0x11
        /*0086*/ 	.short	(.L_23 - .L_22)
	.align		4
.L_22:
        /*0088*/ 	.word	index@(_Z23blocked_FW_phase1_pitchPsiii)
        /*008c*/ 	.word	0x00000000


	//----- nvinfo : EIATTR_REGCOUNT
	.align		4
.L_23:
        /*0090*/ 	.byte	0x04, 0x2f
        /*0092*/ 	.short	(.L_25 - .L_24)
	.align		4
.L_24:
        /*0094*/ 	.word	index@(_Z17blocked_FW_phase2Psxii)
        /*0098*/ 	.word	0x0000001a


	//----- nvinfo : EIATTR_FRAME_SIZE
	.align		4
.L_25:
        /*009c*/ 	.byte	0x04, 0x11
        /*009e*/ 	.short	(.L_27 - .L_26)
	.align		4
.L_26:
        /*00a0*/ 	.word	index@(_Z17blocked_FW_phase2Psxii)
        /*00a4*/ 	.word	0x00000000


	//----- nvinfo : EIATTR_REGCOUNT
	.align		4
.L_27:
        /*00a8*/ 	.byte	0x04, 0x2f
        /*00aa*/ 	.short	(.L_29 - .L_28)
	.align		4
.L_28:
        /*00ac*/ 	.word	index@(_Z23blocked_FW_phase2_pitchPsiii)
        /*00b0*/ 	.word	0x00000020


	//----- nvinfo : EIATTR_FRAME_SIZE
	.align		4
.L_29:
        /*00b4*/ 	.byte	0x04, 0x11
        /*00b6*/ 	.short	(.L_31 - .L_30)
	.align		4
.L_30:
        /*00b8*/ 	.word	index@(_Z23blocked_FW_phase2_pitchPsiii)
        /*00bc*/ 	.word	0x00000000


	//----- nvinfo : EIATTR_REGCOUNT
	.align		4
.L_31:
        /*00c0*/ 	.byte	0x04, 0x2f
        /*00c2*/ 	.short	(.L_33 - .L_32)
	.align		4
.L_32:
        /*00c4*/ 	.word	index@(_Z17blocked_FW_phase3Psxii)
        /*00c8*/ 	.word	0x0000001e


	//----- nvinfo : EIATTR_FRAME_SIZE
	.align		4
.L_33:
        /*00cc*/ 	.byte	0x04, 0x11
        /*00ce*/ 	.short	(.L_35 - .L_34)
	.align		4
.L_34:
        /*00d0*/ 	.word	index@(_Z17blocked_FW_phase3Psxii)
        /*00d4*/ 	.word	0x00000000


	//----- nvinfo : EIATTR_REGCOUNT
	.align		4
.L_35:
        /*00d8*/ 	.byte	0x04, 0x2f
        /*00da*/ 	.short	(.L_37 - .L_36)
	.align		4
.L_36:
        /*00dc*/ 	.word	index@(_Z23blocked_FW_phase3_pitchPsiii)
        /*00e0*/ 	.word	0x0000001b


	//----- nvinfo : EIATTR_FRAME_SIZE
	.align		4
.L_37:
        /*00e4*/ 	.byte	0x04, 0x11
        /*00e6*/ 	.short	(.L_39 - .L_38)
	.align		4
.L_38:
        /*00e8*/ 	.word	index@(_Z23blocked_FW_phase3_pitchPsiii)
        /*00ec*/ 	.word	0x00000000


	//----- nvinfo : EIATTR_MIN_STACK_SIZE
	.align		4
.L_39:
        /*00f0*/ 	.byte	0x04, 0x12
        /*00f2*/ 	.short	(.L_41 - .L_40)
	.align		4
.L_40:
        /*00f4*/ 	.word	index@(_Z23blocked_FW_phase3_pitchPsiii)
        /*00f8*/ 	.word	0x00000000


	//----- nvinfo : EIATTR_MIN_STACK_SIZE
	.align		4
.L_41:
        /*00fc*/ 	.byte	0x04, 0x12
        /*00fe*/ 	.short	(.L_43 - .L_42)
	.align		4
.L_42:
        /*0100*/ 	.word	index@(_Z17blocked_FW_phase3Psxii)
        /*0104*/ 	.word	0x00000000


	//----- nvinfo : EIATTR_MIN_STACK_SIZE
	.align		4
.L_43:
        /*0108*/ 	.byte	0x04, 0x12
        /*010a*/ 	.short	(.L_45 - .L_44)
	.align		4
.L_44:
        /*010c*/ 	.word	index@(_Z23blocked_FW_phase2_pitchPsiii)
        /*0110*/ 	.word	0x00000000


	//----- nvinfo : EIATTR_MIN_STACK_SIZE
	.align		4
.L_45:
        /*0114*/ 	.byte	0x04, 0x12
        /*0116*/ 	.short	(.L_47 - .L_46)
	.align		4
.L_46:
        /*0118*/ 	.word	index@(_Z17blocked_FW_phase2Psxii)
        /*011c*/ 	.word	0x00000000


	//----- nvinfo : EIATTR_MIN_STACK_SIZE
	.align		4
.L_47:
        /*0120*/ 	.byte	0x04, 0x12
        /*0122*/ 	.short	(.L_49 - .L_48)
	.align		4
.L_48:
        /*0124*/ 	.word	index@(_Z23blocked_FW_phase1_pitchPsiii)
        /*0128*/ 	.word	0x00000000


	//----- nvinfo : EIATTR_MIN_STACK_SIZE
	.align		4
.L_49:
        /*012c*/ 	.byte	0x04, 0x12
        /*012e*/ 	.short	(.L_51 - .L_50)
	.align		4
.L_50:
        /*0130*/ 	.word	index@(_Z17blocked_FW_phase1Psxii)
        /*0134*/ 	.word	0x00000000


	//----- nvinfo : EIATTR_MIN_STACK_SIZE
	.align		4
.L_51:
        /*0138*/ 	.byte	0x04, 0x12
        /*013a*/ 	.short	(.L_53 - .L_52)
	.align		4
.L_52:
        /*013c*/ 	.word	index@(_Z33FW_simple_kernel_vectorized_pitchP6short4xxi)
        /*0140*/ 	.word	0x00000000


	//----- nvinfo : EIATTR_MIN_STACK_SIZE
	.align		4
.L_53:
        /*0144*/ 	.byte	0x04, 0x12
        /*0146*/ 	.short	(.L_55 - .L_54)
	.align		4
.L_54:
        /*0148*/ 	.word	index@(_Z27FW_simple_kernel_vectorizedP6short4xi)
        /*014c*/ 	.word	0x00000000


	//----- nvinfo : EIATTR_MIN_STACK_SIZE
	.align		4
.L_55:
        /*0150*/ 	.byte	0x04, 0x12
        /*0152*/ 	.short	(.L_57 - .L_56)
	.align		4
.L_56:
        /*0154*/ 	.word	index@(_Z22FW_simple_kernel_pitchPsxxi)
        /*0158*/ 	.word	0x00000000


	//----- nvinfo : EIATTR_MIN_STACK_SIZE
	.align		4
.L_57:
        /*015c*/ 	.byte	0x04, 0x12
        /*015e*/ 	.short	(.L_59 - .L_58)
	.align		4
.L_58:
        /*0160*/ 	.word	index@(_Z16FW_simple_kernelPsxi)
        /*0164*/ 	.word	0x00000000
.L_59:


//--------------------- .nv.compat                --------------------------
	.section	.nv.compat,"",@"SHT_CUDA_COMPAT_INFO"
	.align	4
        /*0000*/ 	.byte	0x02, 0x09, 0x00, 0x00, 0x02, 0x02, 0x01, 0x00, 0x02, 0x05, 0x05, 0x00, 0x03, 0x07, 0x01, 0x01
        /*0010*/ 	.byte	0x02, 0x03, 0x00, 0x00, 0x02, 0x06, 0x01, 0x00, 0x04, 0x0b, 0x08, 0x00, 0x09, 0x00, 0x00, 0x00
        /*0020*/ 	.byte	0x00, 0x00, 0x00, 0x00


//--------------------- .nv.info._Z23blocked_FW_phase3_pitchPsiii --------------------------
	.section	.nv.info._Z23blocked_FW_phase3_pitchPsiii,"",@"SHT_CUDA_INFO"
	.sectionflags	@""
	.align	4


	//----- nvinfo : EIATTR_CUDA_API_VERSION
	.align		4
        /*0000*/ 	.byte	0x04, 0x37
        /*0002*/ 	.short	(.L_61 - .L_60)
.L_60:
        /*0004*/ 	.word	0x00000082


	//----- nvinfo : EIATTR_KPARAM_INFO
	.align		4
.L_61:
        /*0008*/ 	.byte	0x04, 0x17
        /*000a*/ 	.short	(.L_63 - .L_62)
.L_62:
        /*000c*/ 	.word	0x00000000
        /*0010*/ 	.short	0x0003
        /*0012*/ 	.short	0x0010
        /*0014*/ 	.byte	0x00, 0xf0, 0x11, 0x00


	//----- nvinfo : EIATTR_KPARAM_INFO
	.align		4
.L_63:
        /*0018*/ 	.byte	0x04, 0x17
        /*001a*/ 	.short	(.L_65 - .L_64)
.L_64:
        /*001c*/ 	.word	0x00000000
        /*0020*/ 	.short	0x0002
        /*0022*/ 	.short	0x000c
        /*0024*/ 	.byte	0x00, 0xf0, 0x11, 0x00


	//----- nvinfo : EIATTR_KPARAM_INFO
	.align		4
.L_65:
        /*0028*/ 	.byte	0x04, 0x17
        /*002a*/ 	.short	(.L_67 - .L_66)
.L_66:
        /*002c*/ 	.word	0x00000000
        /*0030*/ 	.short	0x0001
        /*0032*/ 	.short	0x0008
        /*0034*/ 	.byte	0x00, 0xf0, 0x11, 0x00


	//----- nvinfo : EIATTR_KPARAM_INFO
	.align		4
.L_67:
        /*0038*/ 	.byte	0x04, 0x17
        /*003a*/ 	.short	(.L_69 - .L_68)
.L_68:
        /*003c*/ 	.word	0x00000000
        /*0040*/ 	.short	0x0000
        /*0042*/ 	.short	0x0000
        /*0044*/ 	.byte	0x00, 0xf5, 0x21, 0x00


	//----- nvinfo : EIATTR_SPARSE_MMA_MASK
	.align		4
.L_69:
        /*0048*/ 	.byte	0x03, 0x50
        /*004a*/ 	.short	0x0000


	//----- nvinfo : EIATTR_MAXREG_COUNT
	.align		4
        /*004c*/ 	.byte	0x03, 0x1b
        /*004e*/ 	.short	0x00ff


	//----- nvinfo : EIATTR_NUM_BARRIERS
	.align		4
        /*0050*/ 	.byte	0x02, 0x4c
        /*0052*/ 	.byte	0x01
	.zero		1


	//----- nvinfo : EIATTR_MERCURY_ISA_VERSION
	.align		4
        /*0054*/ 	.byte	0x03, 0x5f
        /*0056*/ 	.short	0x0101


	//----- nvinfo : EIATTR_VRC_CTA_INIT_COUNT
	.align		4
        /*0058*/ 	.byte	0x02, 0x4a
	.zero		1
	.zero		1


	//----- nvinfo : EIATTR_EXIT_INSTR_OFFSETS
	.align		4
        /*005c*/ 	.byte	0x04, 0x1c
        /*005e*/ 	.short	(.L_71 - .L_70)


	//   ....[0]....
.L_70:
        /*0060*/ 	.word	0x00000060


	//   ....[1]....
        /*0064*/ 	.word	0x000008f0


	//----- nvinfo : EIATTR_CBANK_PARAM_SIZE
	.align		4
.L_71:
        /*0068*/ 	.byte	0x03, 0x19
        /*006a*/ 	.short	0x0014


	//----- nvinfo : EIATTR_PARAM_CBANK
	.align		4
        /*006c*/ 	.byte	0x04, 0x0a
        /*006e*/ 	.short	(.L_73 - .L_72)
	.align		4
.L_72:
        /*0070*/ 	.word	index@(.nv.constant0._Z23blocked_FW_phase3_pitchPsiii)
        /*0074*/ 	.short	0x0380
        /*0076*/ 	.short	0x0014


	//----- nvinfo : EIATTR_SW_WAR
	.align		4
.L_73:
        /*0078*/ 	.byte	0x04, 0x36
        /*007a*/ 	.short	(.L_75 - .L_74)
.L_74:
        /*007c*/ 	.word	0x00000008
.L_75:


//--------------------- .nv.info._Z17blocked_FW_phase3Psxii --------------------------
	.section	.nv.info._Z17blocked_FW_phase3Psxii,"",@"SHT_CUDA_INFO"
	.sectionflags	@""
	.align	4


	//----- nvinfo : EIATTR_CUDA_API_VERSION
	.align		4
        /*0000*/ 	.byte	0x04, 0x37
        /*0002*/ 	.short	(.L_77 - .L_76)
.L_76:
        /*0004*/ 	.word	0x00000082


	//----- nvinfo : EIATTR_KPARAM_INFO
	.align		4
.L_77:
        /*0008*/ 	.byte	0x04, 0x17
        /*000a*/ 	.short	(.L_79 - .L_78)
.L_78:
        /*000c*/ 	.word	0x00000000
        /*0010*/ 	.short	0x0003
        /*0012*/ 	.short	0x0014
        /*0014*/ 	.byte	0x00, 0xf0, 0x11, 0x00


	//----- nvinfo : EIATTR_KPARAM_INFO
	.align		4
.L_79:
        /*0018*/ 	.byte	0x04, 0x17
        /*001a*/ 	.short	(.L_81 - .L_80)
.L_80:
        /*001c*/ 	.word	0x00000000
        /*0020*/ 	.short	0x0002
        /*0022*/ 	.short	0x0010
        /*0024*/ 	.byte	0x00, 0xf0, 0x11, 0x00


	//----- nvinfo : EIATTR_KPARAM_INFO
	.align		4
.L_81:
        /*0028*/ 	.byte	0x04, 0x17
        /*002a*/ 	.short	(.L_83 - .L_82)
.L_82:
        /*002c*/ 	.word	0x00000000
        /*0030*/ 	.short	0x0001
        /*0032*/ 	.short	0x0008
        /*0034*/ 	.byte	0x00, 0xf0, 0x21, 0x00


	//----- nvinfo : EIATTR_KPARAM_INFO
	.align		4
.L_83:
        /*0038*/ 	.byte	0x04, 0x17
        /*003a*/ 	.short	(.L_85 - .L_84)
.L_84:
        /*003c*/ 	.word	0x00000000
        /*0040*/ 	.short	0x0000
        /*0042*/ 	.short	0x0000
        /*0044*/ 	.byte	0x00, 0xf5, 0x21, 0x00


	//----- nvinfo : EIATTR_SPARSE_MMA_MASK
	.align		4
.L_85:
        /*0048*/ 	.byte	0x03, 0x50
        /*004a*/ 	.short	0x0000


	//----- nvinfo : EIATTR_MAXREG_COUNT
	.align		4
        /*004c*/ 	.byte	0x03, 0x1b
        /*004e*/ 	.short	0x00ff


	//----- nvinfo : EIATTR_NUM_BARRIERS
	.align		4
        /*0050*/ 	.byte	0x02, 0x4c
        /*0052*/ 	.byte	0x01
	.zero		1


	//----- nvinfo : EIATTR_MERCURY_ISA_VERSION
	.align		4
        /*0054*/ 	.byte	0x03, 0x5f
        /*0056*/ 	.short	0x0101


	//----- nvinfo : EIATTR_VRC_CTA_INIT_COUNT
	.align		4
        /*0058*/ 	.byte	0x02, 0x4a
	.zero		1
	.zero		1


	//----- nvinfo : EIATTR_EXIT_INSTR_OFFSETS
	.align		4
        /*005c*/ 	.byte	0x04, 0x1c
        /*005e*/ 	.short	(.L_87 - .L_86)


	//   ....[0]....
.L_86:
        /*0060*/ 	.word	0x00000060


	//   ....[1]....
        /*0064*/ 	.word	0x00000930


	//----- nvinfo : EIATTR_CBANK_PARAM_SIZE
	.align		4
.L_87:
        /*0068*/ 	.byte	0x03, 0x19
        /*006a*/ 	.short	0x0018


	//----- nvinfo : EIATTR_PARAM_CBANK
	.align		4
        /*006c*/ 	.byte	0x04, 0x0a
        /*006e*/ 	.short	(.L_89 - .L_88)
	.align		4
.L_88:
        /*0070*/ 	.word	index@(.nv.constant0._Z17blocked_FW_phase3Psxii)
        /*0074*/ 	.short	0x0380
        /*0076*/ 	.short	0x0018


	//----- nvinfo : EIATTR_SW_WAR
	.align		4
.L_89:
        /*0078*/ 	.byte	0x04, 0x36
        /*007a*/ 	.short	(.L_91 - .L_90)
.L_90:
        /*007c*/ 	.word	0x00000008
.L_91:


//--------------------- .nv.info._Z23blocked_FW_phase2_pitchPsiii --------------------------
	.section	.nv.info._Z23blocked_FW_phase2_pitchPsiii,"",@"SHT_CUDA_INFO"
	.sectionflags	@""
	.align	4


	//----- nvinfo : EIATTR_CUDA_API_VERSION
	.align		4
        /*0000*/ 	.byte	0x04, 0x37
        /*0002*/ 	.short	(.L_93 - .L_92)
.L_92:
        /*0004*/ 	.word	0x00000082


	//----- nvinfo : EIATTR_KPARAM_INFO
	.align		4
.L_93:
        /*0008*/ 	.byte	0x04, 0x17
        /*000a*/ 	.short	(.L_95 - .L_94)
.L_94:
        /*000c*/ 	.word	0x00000000
        /*0010*/ 	.short	0x0003
        /*0012*/ 	.short	0x0010
        /*0014*/ 	.byte	0x00, 0xf0, 0x11, 0x00


	//----- nvinfo : EIATTR_KPARAM_INFO
	.align		4
.L_95:
        /*0018*/ 	.byte	0x04, 0x17
        /*001a*/ 	.short	(.L_97 - .L_96)
.L_96:
        /*001c*/ 	.word	0x00000000
        /*0020*/ 	.short	0x0002
        /*0022*/ 	.short	0x000c
        /*0024*/ 	.byte	0x00, 0xf0, 0x11, 0x00


	//----- nvinfo : EIATTR_KPARAM_INFO
	.align		4
.L_97:
        /*0028*/ 	.byte	0x04, 0x17
        /*002a*/ 	.short	(.L_99 - .L_98)
.L_98:
        /*002c*/ 	.word	0x00000000
        /*0030*/ 	.short	0x0001
        /*0032*/ 	.short	0x0008
        /*0034*/ 	.byte	0x00, 0xf0, 0x11, 0x00


	//----- nvinfo : EIATTR_KPARAM_INFO
	.align		4
.L_99:
        /*0038*/ 	.byte	0x04, 0x17
        /*003a*/ 	.short	(.L_101 - .L_100)
.L_100:
        /*003c*/ 	.word	0x00000000
        /*0040*/ 	.short	0x0000
        /*0042*/ 	.short	0x0000
        /*0044*/ 	.byte	0x00, 0xf5, 0x21, 0x00


	//----- nvinfo : EIATTR_SPARSE_MMA_MASK
	.align		4
.L_101:
        /*0048*/ 	.byte	0x03, 0x50
        /*004a*/ 	.short	0x0000


	//----- nvinfo : EIATTR_MAXREG_COUNT
	.align		4
        /*004c*/ 	.byte	0x03, 0x1b
        /*004e*/ 	.short	0x00ff


	//----- nvinfo : EIATTR_NUM_BARRIERS
	.align		4
        /*0050*/ 	.byte	0x02, 0x4c
        /*0052*/ 	.byte	0x01
	.zero		1


	//----- nvinfo : EIATTR_MERCURY_ISA_VERSION
	.align		4
        /*0054*/ 	.byte	0x03, 0x5f
        /*0056*/ 	.short	0x0101


	//----- nvinfo : EIATTR_VRC_CTA_INIT_COUNT
	.align		4
        /*0058*/ 	.byte	0x02, 0x4a
	.zero		1
	.zero		1


	//----- nvinfo : EIATTR_EXIT_INSTR_OFFSETS
	.align		4
        /*005c*/ 	.byte	0x04, 0x1c
        /*005e*/ 	.short	(.L_103 - .L_102)


	//   ....[0]....
.L_102:
        /*0060*/ 	.word	0x00000040


	//   ....[1]....
        /*0064*/ 	.word	0x00000e10


	//----- nvinfo : EIATTR_CBANK_PARAM_SIZE
	.align		4
.L_103:
        /*0068*/ 	.byte	0x03, 0x19
        /*006a*/ 	.short	0x0014


	//----- nvinfo : EIATTR_PARAM_CBANK
	.align		4
        /*006c*/ 	.byte	0x04, 0x0a
        /*006e*/ 	.short	(.L_105 - .L_104)
	.align		4
.L_104:
        /*0070*/ 	.word	index@(.nv.constant0._Z23blocked_FW_phase2_pitchPsiii)
        /*0074*/ 	.short	0x0380
        /*0076*/ 	.short	0x0014


	//----- nvinfo : EIATTR_SW_WAR
	.align		4
.L_105:
        /*0078*/ 	.byte	0x04, 0x36
        /*007a*/ 	.short	(.L_107 - .L_106)
.L_106:
        /*007c*/ 	.word	0x00000008
.L_107:


//--------------------- .nv.info._Z17blocked_FW_phase2Psxii --------------------------
	.section	.nv.info._Z17blocked_FW_phase2Psxii,"",@"SHT_CUDA_INFO"
	.sectionflags	@""
	.align	4


	//----- nvinfo : EIATTR_CUDA_API_VERSION
	.align		4
        /*0000*/ 	.byte	0x04, 0x37
        /*0002*/ 	.short	(.L_109 - .L_108)
.L_108:
        /*0004*/ 	.word	0x00000082


	//----- nvinfo : EIATTR_KPARAM_INFO
	.align		4
.L_109:
        /*0008*/ 	.byte	0x04, 0x17
        /*000a*/ 	.short	(.L_111 - .L_110)
.L_110:
        /*000c*/ 	.word	0x00000000
        /*0010*/ 	.short	0x0003
        /*0012*/ 	.short	0x0014
        /*0014*/ 	.byte	0x00, 0xf0, 0x11, 0x00


	//----- nvinfo : EIATTR_KPARAM_INFO
	.align		4
.L_111:
        /*0018*/ 	.byte	0x04, 0x17
        /*001a*/ 	.short	(.L_113 - .L_112)
.L_112:
        /*001c*/ 	.word	0x00000000
        /*0020*/ 	.short	0x0002
        /*0022*/ 	.short	0x0010
        /*0024*/ 	.byte	0x00, 0xf0, 0x11, 0x00


	//----- nvinfo : EIATTR_KPARAM_INFO
	.align		4
.L_113:
        /*0028*/ 	.byte	0x04, 0x17
        /*002a*/ 	.short	(.L_115 - .L_114)
.L_114:
        /*002c*/ 	.word	0x00000000
        /*0030*/ 	.short	0x0001
        /*0032*/ 	.short	0x0008
        /*0034*/ 	.byte	0x00, 0xf0, 0x21, 0x00


	//----- nvinfo : EIATTR_KPARAM_INFO
	.align		4
.L_115:
        /*0038*/ 	.byte	0x04, 0x17
        /*003a*/ 	.short	(.L_117 - .L_116)
.L_116:
        /*003c*/ 	.word	0x00000000
        /*0040*/ 	.short	0x0000
        /*0042*/ 	.short	0x0000
        /*0044*/ 	.byte	0x00, 0xf5, 0x21, 0x00


	//----- nvinfo : EIATTR_SPARSE_MMA_MASK
	.align		4
.L_117:
        /*0048*/ 	.byte	0x03, 0x50
        /*004a*/ 	.short	0x0000


	//----- nvinfo : EIATTR_MAXREG_COUNT
	.align		4
        /*004c*/ 	.byte	0x03, 0x1b
        /*004e*/ 	.short	0x00ff


	//----- nvinfo : EIATTR_NUM_BARRIERS
	.align		4
        /*0050*/ 	.byte	0x02, 0x4c
        /*0052*/ 	.byte	0x01
	.zero		1


	//----- nvinfo : EIATTR_MERCURY_ISA_VERSION
	.align		4
        /*0054*/ 	.byte	0x03, 0x5f
        /*0056*/ 	.short	0x0101


	//----- nvinfo : EIATTR_VRC_CTA_INIT_COUNT
	.align		4
        /*0058*/ 	.byte	0x02, 0x4a
	.zero		1
	.zero		1


	//----- nvinfo : EIATTR_EXIT_INSTR_OFFSETS
	.align		4
        /*005c*/ 	.byte	0x04, 0x1c
        /*005e*/ 	.short	(.L_119 - .L_118)


	//   ....[0]....
.L_118:
        /*0060*/ 	.word	0x00000040


	//   ....[1]....
        /*0064*/ 	.word	0x00000fc0


	//----- nvinfo : EIATTR_CBANK_PARAM_SIZE
	.align		4
.L_119:
        /*0068*/ 	.byte	0x03, 0x19
        /*006a*/ 	.short	0x0018


	//----- nvinfo : EIATTR_PARAM_CBANK
	.align		4
        /*006c*/ 	.byte	0x04, 0x0a
        /*006e*/ 	.short	(.L_121 - .L_120)
	.align		4
.L_120:
        /*0070*/ 	.word	index@(.nv.constant0._Z17blocked_FW_phase2Psxii)
        /*0074*/ 	.short	0x0380
        /*0076*/ 	.short	0x0018


	//----- nvinfo : EIATTR_SW_WAR
	.align		4
.L_121:
        /*0078*/ 	.byte	0x04, 0x36
        /*007a*/ 	.short	(.L_123 - .L_122)
.L_122:
        /*007c*/ 	.word	0x00000008
.L_123:


//--------------------- .nv.info._Z23blocked_FW_phase1_pitchPsiii --------------------------
	.section	.nv.info._Z23blocked_FW_phase1_pitchPsiii,"",@"SHT_CUDA_INFO"
	.sectionflags	@""
	.align	4


	//----- nvinfo : EIATTR_CUDA_API_VERSION
	.align		4
        /*0000*/ 	.byte	0x04, 0x37
        /*0002*/ 	.short	(.L_125 - .L_124)
.L_124:
        /*0004*/ 	.word	0x00000082


	//----- nvinfo : EIATTR_KPARAM_INFO
	.align		4
.L_125:
        /*0008*/ 	.byte	0x04, 0x17
        /*000a*/ 	.short	(.L_127 - .L_126)
.L_126:
        /*000c*/ 	.word	0x00000000
        /*0010*/ 	.short	0x0003
        /*0012*/ 	.short	0x0010
        /*0014*/ 	.byte	0x00, 0xf0, 0x11, 0x00


	//----- nvinfo : EIATTR_KPARAM_INFO
	.align		4
.L_127:
        /*0018*/ 	.byte	0x04, 0x17
        /*001a*/ 	.short	(.L_129 - .L_128)
.L_128:
        /*001c*/ 	.word	0x00000000
        /*0020*/ 	.short	0x0002
        /*0022*/ 	.short	0x000c
        /*0024*/ 	.byte	0x00, 0xf0, 0x11, 0x00


	//----- nvinfo : EIATTR_KPARAM_INFO
	.align		4
.L_129:
        /*0028*/ 	.byte	0x04, 0x17
        /*002a*/ 	.short	(.L_131 - .L_130)
.L_130:
        /*002c*/ 	.word	0x00000000
        /*0030*/ 	.short	0x0001
        /*0032*/ 	.short	0x0008
        /*0034*/ 	.byte	0x00, 0xf0, 0x11, 0x00


	//----- nvinfo : EIATTR_KPARAM_INFO
	.align		4
.L_131:
        /*0038*/ 	.byte	0x04, 0x17
        /*003a*/ 	.short	(.L_133 - .L_132)
.L_132:
        /*003c*/ 	.word	0x00000000
        /*0040*/ 	.short	0x0000
        /*0042*/ 	.short	0x0000
        /*0044*/ 	.byte	0x00, 0xf5, 0x21, 0x00


	//----- nvinfo : EIATTR_SPARSE_MMA_MASK
	.align		4
.L_133:
        /*0048*/ 	.byte	0x03, 0x50
        /*004a*/ 	.short	0x0000


	//----- nvinfo : EIATTR_MAXREG_COUNT
	.align		4
        /*004c*/ 	.byte	0x03, 0x1b
        /*004e*/ 	.short	0x00ff


	//----- nvinfo : EIATTR_NUM_BARRIERS
	.align		4
        /*0050*/ 	.byte	0x02, 0x4c
        /*0052*/ 	.byte	0x01
	.zero		1


	//----- nvinfo : EIATTR_MERCURY_ISA_VERSION
	.align		4
        /*0054*/ 	.byte	0x03, 0x5f
        /*0056*/ 	.short	0x0101


	//----- nvinfo : EIATTR_VRC_CTA_INIT_COUNT
	.align		4
        /*0058*/ 	.byte	0x02, 0x4a
	.zero		1
	.zero		1


	//----- nvinfo : EIATTR_EXIT_INSTR_OFFSETS
	.align		4
        /*005c*/ 	.byte	0x04, 0x1c
        /*005e*/ 	.short	(.L_135 - .L_134)


	//   ....[0]....
.L_134:
        /*0060*/ 	.word	0x000006d0


	//----- nvinfo : EIATTR_CBANK_PARAM_SIZE
	.align		4
.L_135:
        /*0064*/ 	.byte	0x03, 0x19
        /*0066*/ 	.short	0x0014


	//----- nvinfo : EIATTR_PARAM_CBANK
	.align		4
        /*0068*/ 	.byte	0x04, 0x0a
        /*006a*/ 	.short	(.L_137 - .L_136)
	.align		4
.L_136:
        /*006c*/ 	.word	index@(.nv.constant0._Z23blocked_FW_phase1_pitchPsiii)
        /*0070*/ 	.short	0x0380
        /*0072*/ 	.short	0x0014


	//----- nvinfo : EIATTR_SW_WAR
	.align		4
.L_137:
        /*0074*/ 	.byte	0x04, 0x36
        /*0076*/ 	.short	(.L_139 - .L_138)
.L_138:
        /*0078*/ 	.word	0x00000008
.L_139:


//--------------------- .nv.info._Z17blocked_FW_phase1Psxii --------------------------
	.section	.nv.info._Z17blocked_FW_phase1Psxii,"",@"SHT_CUDA_INFO"
	.sectionflags	@""
	.align	4


	//----- nvinfo : EIATTR_CUDA_API_VERSION
	.align		4
        /*0000*/ 	.byte	0x04, 0x37
        /*0002*/ 	.short	(.L_141 - .L_140)
.L_140:
        /*0004*/ 	.word	0x00000082


	//----- nvinfo : EIATTR_KPARAM_INFO
	.align		4
.L_141:
        /*0008*/ 	.byte	0x04, 0x17
        /*000a*/ 	.short	(.L_143 - .L_142)
.L_142:
        /*000c*/ 	.word	0x00000000
        /*0010*/ 	.short	0x0003
        /*0012*/ 	.short	0x0014
        /*0014*/ 	.byte	0x00, 0xf0, 0x11, 0x00


	//----- nvinfo : EIATTR_KPARAM_INFO
	.align		4
.L_143:
        /*0018*/ 	.byte	0x04, 0x17
        /*001a*/ 	.short	(.L_145 - .L_144)
.L_144:
        /*001c*/ 	.word	0x00000000
        /*0020*/ 	.short	0x0002
        /*0022*/ 	.short	0x0010
        /*0024*/ 	.byte	0x00, 0xf0, 0x11, 0x00


	//----- nvinfo : EIATTR_KPARAM_INFO
	.align		4
.L_145:
        /*0028*/ 	.byte	0x04, 0x17
        /*002a*/ 	.short	(.L_147 - .L_146)
.L_146:
        /*002c*/ 	.word	0x00000000
        /*0030*/ 	.short	0x0001
        /*0032*/ 	.short	0x0008
        /*0034*/ 	.byte	0x00, 0xf0, 0x21, 0x00


	//----- nvinfo : EIATTR_KPARAM_INFO
	.align		4
.L_147:
        /*0038*/ 	.byte	0x04, 0x17
        /*003a*/ 	.short	(.L_149 - .L_148)
.L_148:
        /*003c*/ 	.word	0x00000000
        /*0040*/ 	.short	0x0000
        /*0042*/ 	.short	0x0000
        /*0044*/ 	.byte	0x00, 0xf5, 0x21, 0x00


	//----- nvinfo : EIATTR_SPARSE_MMA_MASK
	.align		4
.L_149:
        /*0048*/ 	.byte	0x03, 0x50
        /*004a*/ 	.short	0x0000


	//----- nvinfo : EIATTR_MAXREG_COUNT
	.align		4
        /*004c*/ 	.byte	0x03, 0x1b
        /*004e*/ 	.short	0x00ff


	//----- nvinfo : EIATTR_NUM_BARRIERS
	.align		4
        /*0050*/ 	.byte	0x02, 0x4c
        /*0052*/ 	.byte	0x01
	.zero		1


	//----- nvinfo : EIATTR_MERCURY_ISA_VERSION
	.align		4
        /*0054*/ 	.byte	0x03, 0x5f
        /*0056*/ 	.short	0x0101


	//----- nvinfo : EIATTR_VRC_CTA_INIT_COUNT
	.align		4
        /*0058*/ 	.byte	0x02, 0x4a
	.zero		1
	.zero		1


	//----- nvinfo : EIATTR_EXIT_INSTR_OFFSETS
	.align		4
        /*005c*/ 	.byte	0x04, 0x1c
        /*005e*/ 	.short	(.L_151 - .L_150)


	//   ....[0]....
.L_150:
        /*0060*/ 	.word	0x000006e0


	//----- nvinfo : EIATTR_CBANK_PARAM_SIZE
	.align		4
.L_151:
        /*0064*/ 	.byte	0x03, 0x19
        /*0066*/ 	.short	0x0018


	//----- nvinfo : EIATTR_PARAM_CBANK
	.align		4
        /*0068*/ 	.byte	0x04, 0x0a
        /*006a*/ 	.short	(.L_153 - .L_152)
	.align		4
.L_152:
        /*006c*/ 	.word	index@(.nv.constant0._Z17blocked_FW_phase1Psxii)
        /*0070*/ 	.short	0x0380
        /*0072*/ 	.short	0x0018


	//----- nvinfo : EIATTR_SW_WAR
	.align		4
.L_153:
        /*0074*/ 	.byte	0x04, 0x36
        /*0076*/ 	.short	(.L_155 - .L_154)
.L_154:
        /*0078*/ 	.word	0x00000008
.L_155:


//--------------------- .nv.info._Z33FW_simple_kernel_vectorized_pitchP6short4xxi --------------------------
	.section	.nv.info._Z33FW_simple_kernel_vectorized_pitchP6short4xxi,"",@"SHT_CUDA_INFO"
	.sectionflags	@""
	.align	4


	//----- nvinfo : EIATTR_CUDA_API_VERSION
	.align		4
        /*0000*/ 	.byte	0x04, 0x37
        /*0002*/ 	.short	(.L_157 - .L_156)
.L_156:
        /*0004*/ 	.word	0x00000082


	//----- nvinfo : EIATTR_KPARAM_INFO
	.align		4
.L_157:
        /*0008*/ 	.byte	0x04, 0x17
        /*000a*/ 	.short	(.L_159 - .L_158)
.L_158:
        /*000c*/ 	.word	0x00000000
        /*0010*/ 	.short	0x0003
        /*0012*/ 	.short	0x0018
        /*0014*/ 	.byte	0x00, 0xf0, 0x11, 0x00


	//----- nvinfo : EIATTR_KPARAM_INFO
	.align		4
.L_159:
        /*0018*/ 	.byte	0x04, 0x17
        /*001a*/ 	.short	(.L_161 - .L_160)
.L_160:
        /*001c*/ 	.word	0x00000000
        /*0020*/ 	.short	0x0002
        /*0022*/ 	.short	0x0010
        /*0024*/ 	.byte	0x00, 0xf0, 0x21, 0x00


	//----- nvinfo : EIATTR_KPARAM_INFO
	.align		4
.L_161:
        /*0028*/ 	.byte	0x04, 0x17
        /*002a*/ 	.short	(.L_163 - .L_162)
.L_162:
        /*002c*/ 	.word	0x00000000
        /*0030*/ 	.short	0x0001
        /*0032*/ 	.short	0x0008
        /*0034*/ 	.byte	0x00, 0xf0, 0x21, 0x00


	//----- nvinfo : EIATTR_KPARAM_INFO
	.align		4
.L_163:
        /*0038*/ 	.byte	0x04, 0x17
        /*003a*/ 	.short	(.L_165 - .L_164)
.L_164:
        /*003c*/ 	.word	0x00000000
        /*0040*/ 	.short	0x0000
        /*0042*/ 	.short	0x0000
        /*0044*/ 	.byte	0x00, 0xf5, 0x21, 0x00


	//----- nvinfo : EIATTR_SPARSE_MMA_MASK
	.align		4
.L_165:
        /*0048*/ 	.byte	0x03, 0x50
        /*004a*/ 	.short	0x0000


	//----- nvinfo : EIATTR_MAXREG_COUNT
	.align		4
        /*004c*/ 	.byte	0x03, 0x1b
        /*004e*/ 	.short	0x00ff


	//----- nvinfo : EIATTR_MERCURY_ISA_VERSION
	.align		4
        /*0050*/ 	.byte	0x03, 0x5f
        /*0052*/ 	.short	0x0101


	//----- nvinfo : EIATTR_VRC_CTA_INIT_COUNT
	.align		4
        /*0054*/ 	.byte	0x02, 0x4a
	.zero		1
	.zero		1


	//----- nvinfo : EIATTR_EXIT_INSTR_OFFSETS
	.align		4
        /*0058*/ 	.byte	0x04, 0x1c
        /*005a*/ 	.short	(.L_167 - .L_166)


	//   ....[0]....
.L_166:
        /*005c*/ 	.word	0x00000120


	//   ....[1]....
        /*0060*/ 	.word	0x000003e0


	//----- nvinfo : EIATTR_CBANK_PARAM_SIZE
	.align		4
.L_167:
        /*0064*/ 	.byte	0x03, 0x19
        /*0066*/ 	.short	0x001c


	//----- nvinfo : EIATTR_PARAM_CBANK
	.align		4
        /*0068*/ 	.byte	0x04, 0x0a
        /*006a*/ 	.short	(.L_169 - .L_168)
	.align		4
.L_168:
        /*006c*/ 	.word	index@(.nv.constant0._Z33FW_simple_kernel_vectorized_pitchP6short4xxi)
        /*0070*/ 	.short	0x0380
        /*0072*/ 	.short	0x001c


	//----- nvinfo : EIATTR_SW_WAR
	.align		4
.L_169:
        /*0074*/ 	.byte	0x04, 0x36
        /*0076*/ 	.short	(.L_171 - .L_170)
.L_170:
        /*0078*/ 	.word	0x00000008
.L_171:


//--------------------- .nv.info._Z27FW_simple_kernel_vectorizedP6short4xi --------------------------
	.section	.nv.info._Z27FW_simple_kernel_vectorizedP6short4xi,"",@"SHT_CUDA_INFO"
	.sectionflags	@""
	.align	4


	//----- nvinfo : EIATTR_CUDA_API_VERSION
	.align		4
        /*0000*/ 	.byte	0x04, 0x37
        /*0002*/ 	.short	(.L_173 - .L_172)
.L_172:
        /*0004*/ 	.word	0x00000082


	//----- nvinfo : EIATTR_KPARAM_INFO
	.align		4
.L_173:
        /*0008*/ 	.byte	0x04, 0x17
        /*000a*/ 	.short	(.L_175 - .L_174)
.L_174:
        /*000c*/ 	.word	0x00000000
        /*0010*/ 	.short	0x0002
        /*0012*/ 	.short	0x0010
        /*0014*/ 	.byte	0x00, 0xf0, 0x11, 0x00


	//----- nvinfo : EIATTR_KPARAM_INFO
	.align		4
.L_175:
        /*0018*/ 	.byte	0x04, 0x17
        /*001a*/ 	.short	(.L_177 - .L_176)
.L_176:
        /*001c*/ 	.word	0x00000000
        /*0020*/ 	.short	0x0001
        /*0022*/ 	.short	0x0008
        /*0024*/ 	.byte	0x00, 0xf0, 0x21, 0x00


	//----- nvinfo : EIATTR_KPARAM_INFO
	.align		4
.L_177:
        /*0028*/ 	.byte	0x04, 0x17
        /*002a*/ 	.short	(.L_179 - .L_178)
.L_178:
        /*002c*/ 	.word	0x00000000
        /*0030*/ 	.short	0x0000
        /*0032*/ 	.short	0x0000
        /*0034*/ 	.byte	0x00, 0xf5, 0x21, 0x00


	//----- nvinfo : EIATTR_SPARSE_MMA_MASK
	.align		4
.L_179:
        /*0038*/ 	.byte	0x03, 0x50
        /*003a*/ 	.short	0x0000


	//----- nvinfo : EIATTR_MAXREG_COUNT
	.align		4
        /*003c*/ 	.byte	0x03, 0x1b
        /*003e*/ 	.short	0x00ff


	//----- nvinfo : EIATTR_MERCURY_ISA_VERSION
	.align		4
        /*0040*/ 	.byte	0x03, 0x5f
        /*0042*/ 	.short	0x0101


	//----- nvinfo : EIATTR_VRC_CTA_INIT_COUNT
	.align		4
        /*0044*/ 	.byte	0x02, 0x4a
	.zero		1
	.zero		1


	//----- nvinfo : EIATTR_EXIT_INSTR_OFFSETS
	.align		4
        /*0048*/ 	.byte	0x04, 0x1c
        /*004a*/ 	.short	(.L_181 - .L_180)


	//   ....[0]....
.L_180:
        /*004c*/ 	.word	0x00000120


	//   ....[1]....
        /*0050*/ 	.word	0x00000410


	//----- nvinfo : EIATTR_CBANK_PARAM_SIZE
	.align		4
.L_181:
        /*0054*/ 	.byte	0x03, 0x19
        /*0056*/ 	.short	0x0014


	//----- nvinfo : EIATTR_PARAM_CBANK
	.align		4
        /*0058*/ 	.byte	0x04, 0x0a
        /*005a*/ 	.short	(.L_183 - .L_182)
	.align		4
.L_182:
        /*005c*/ 	.word	index@(.nv.constant0._Z27FW_simple_kernel_vectorizedP6short4xi)
        /*0060*/ 	.short	0x0380
        /*0062*/ 	.short	0x0014


	//----- nvinfo : EIATTR_SW_WAR
	.align		4
.L_183:
        /*0064*/ 	.byte	0x04, 0x36
        /*0066*/ 	.short	(.L_185 - .L_184)
.L_184:
        /*0068*/ 	.word	0x00000008
.L_185:


//--------------------- .nv.info._Z22FW_simple_kernel_pitchPsxxi --------------------------
	.section	.nv.info._Z22FW_simple_kernel_pitchPsxxi,"",@"SHT_CUDA_INFO"
	.sectionflags	@""
	.align	4


	//----- nvinfo : EIATTR_CUDA_API_VERSION
	.align		4
        /*0000*/ 	.byte	0x04, 0x37
        /*0002*/ 	.short	(.L_187 - .L_186)
.L_186:
        /*0004*/ 	.word	0x00000082


	//----- nvinfo : EIATTR_KPARAM_INFO
	.align		4
.L_187:
        /*0008*/ 	.byte	0x04, 0x17
        /*000a*/ 	.short	(.L_189 - .L_188)
.L_188:
        /*000c*/ 	.word	0x00000000
        /*0010*/ 	.short	0x0003
        /*0012*/ 	.short	0x0018
        /*0014*/ 	.byte	0x00, 0xf0, 0x11, 0x00


	//----- nvinfo : EIATTR_KPARAM_INFO
	.align		4
.L_189:
        /*0018*/ 	.byte	0x04, 0x17
        /*001a*/ 	.short	(.L_191 - .L_190)
.L_190:
        /*001c*/ 	.word	0x00000000
        /*0020*/ 	.short	0x0002
        /*0022*/ 	.short	0x0010
        /*0024*/ 	.byte	0x00, 0xf0, 0x21, 0x00


	//----- nvinfo : EIATTR_KPARAM_INFO
	.align		4
.L_191:
        /*0028*/ 	.byte	0x04, 0x17
        /*002a*/ 	.short	(.L_193 - .L_192)
.L_192:
        /*002c*/ 	.word	0x00000000
        /*0030*/ 	.short	0x0001
        /*0032*/ 	.short	0x0008
        /*0034*/ 	.byte	0x00, 0xf0, 0x21, 0x00


	//----- nvinfo : EIATTR_KPARAM_INFO
	.align		4
.L_193:
        /*0038*/ 	.byte	0x04, 0x17
        /*003a*/ 	.short	(.L_195 - .L_194)
.L_194:
        /*003c*/ 	.word	0x00000000
        /*0040*/ 	.short	0x0000
        /*0042*/ 	.short	0x0000
        /*0044*/ 	.byte	0x00, 0xf5, 0x21, 0x00


	//----- nvinfo : EIATTR_SPARSE_MMA_MASK
	.align		4
.L_195:
        /*0048*/ 	.byte	0x03, 0x50
        /*004a*/ 	.short	0x0000


	//----- nvinfo : EIATTR_MAXREG_COUNT
	.align		4
        /*004c*/ 	.byte	0x03, 0x1b
        /*004e*/ 	.short	0x00ff


	//----- nvinfo : EIATTR_MERCURY_ISA_VERSION
	.align		4
        /*0050*/ 	.byte	0x03, 0x5f
        /*0052*/ 	.short	0x0101


	//----- nvinfo : EIATTR_VRC_CTA_INIT_COUNT
	.align		4
        /*0054*/ 	.byte	0x02, 0x4a
	.zero		1
	.zero		1


	//----- nvinfo : EIATTR_EXIT_INSTR_OFFSETS
	.align		4
        /*0058*/ 	.byte	0x04, 0x1c
        /*005a*/ 	.short	(.L_197 - .L_196)


	//   ....[0]....
.L_196:
        /*005c*/ 	.word	0x000001b0


	//   ....[1]....
        /*0060*/ 	.word	0x000002d0


	//   ....[2]....
        /*0064*/ 	.word	0x00000300


	//----- nvinfo : EIATTR_CBANK_PARAM_SIZE
	.align		4
.L_197:
        /*0068*/ 	.byte	0x03, 0x19
        /*006a*/ 	.short	0x001c


	//----- nvinfo : EIATTR_PARAM_CBANK
	.align		4
        /*006c*/ 	.byte	0x04, 0x0a
        /*006e*/ 	.short	(.L_199 - .L_198)
	.align		4
.L_198:
        /*0070*/ 	.word	index@(.nv.constant0._Z22FW_simple_kernel_pitchPsxxi)
        /*0074*/ 	.short	0x0380
        /*0076*/ 	.short	0x001c


	//----- nvinfo : EIATTR_SW_WAR
	.align		4
.L_199:
        /*0078*/ 	.byte	0x04, 0x36
        /*007a*/ 	.short	(.L_201 - .L_200)
.L_200:
        /*007c*/ 	.word	0x00000008
.L_201:


//--------------------- .nv.info._Z16FW_simple_kernelPsxi --------------------------
	.section	.nv.info._Z16FW_simple_kernelPsxi,"",@"SHT_CUDA_INFO"
	.sectionflags	@""
	.align	4


	//----- nvinfo : EIATTR_CUDA_API_VERSION
	.align		4
        /*0000*/ 	.byte	0x04, 0x37
        /*0002*/ 	.short	(.L_203 - .L_202)
.L_202:
        /*0004*/ 	.word	0x00000082


	//----- nvinfo : EIATTR_KPARAM_INFO
	.align		4
.L_203:
        /*0008*/ 	.byte	0x04, 0x17
        /*000a*/ 	.short	(.L_205 - .L_204)
.L_204:
        /*000c*/ 	.word	0x00000000
        /*0010*/ 	.short	0x0002
        /*0012*/ 	.short	0x0010
        /*0014*/ 	.byte	0x00, 0xf0, 0x11, 0x00


	//----- nvinfo : EIATTR_KPARAM_INFO
	.align		4
.L_205:
        /*0018*/ 	.byte	0x04, 0x17
        /*001a*/ 	.short	(.L_207 - .L_206)
.L_206:
        /*001c*/ 	.word	0x00000000
        /*0020*/ 	.short	0x0001
        /*0022*/ 	.short	0x0008
        /*0024*/ 	.byte	0x00, 0xf0, 0x21, 0x00


	//----- nvinfo : EIATTR_KPARAM_INFO
	.align		4
.L_207:
        /*0028*/ 	.byte	0x04, 0x17
        /*002a*/ 	.short	(.L_209 - .L_208)
.L_208:
        /*002c*/ 	.word	0x00000000
        /*0030*/ 	.short	0x0000
        /*0032*/ 	.short	0x0000
        /*0034*/ 	.byte	0x00, 0xf5, 0x21, 0x00


	//----- nvinfo : EIATTR_SPARSE_MMA_MASK
	.align		4
.L_209:
        /*0038*/ 	.byte	0x03, 0x50
        /*003a*/ 	.short	0x0000


	//----- nvinfo : EIATTR_MAXREG_COUNT
	.align		4
        /*003c*/ 	.byte	0x03, 0x1b
        /*003e*/ 	.short	0x00ff


	//----- nvinfo : EIATTR_MERCURY_ISA_VERSION
	.align		4
        /*0040*/ 	.byte	0x03, 0x5f
        /*0042*/ 	.short	0x0101


	//----- nvinfo : EIATTR_VRC_CTA_INIT_COUNT
	.align		4
        /*0044*/ 	.byte	0x02, 0x4a
	.zero		1
	.zero		1


	//----- nvinfo : EIATTR_EXIT_INSTR_OFFSETS
	.align		4
        /*0048*/ 	.byte	0x04, 0x1c
        /*004a*/ 	.short	(.L_211 - .L_210)


	//   ....[0]....
.L_210:
        /*004c*/ 	.word	0x00000110


	//   ....[1]....
        /*0050*/ 	.word	0x000002e0


	//   ....[2]....
        /*0054*/ 	.word	0x00000310


	//----- nvinfo : EIATTR_CBANK_PARAM_SIZE
	.align		4
.L_211:
        /*0058*/ 	.byte	0x03, 0x19
        /*005a*/ 	.short	0x0014


	//----- nvinfo : EIATTR_PARAM_CBANK
	.align		4
        /*005c*/ 	.byte	0x04, 0x0a
        /*005e*/ 	.short	(.L_213 - .L_212)
	.align		4
.L_212:
        /*0060*/ 	.word	index@(.nv.constant0._Z16FW_simple_kernelPsxi)
        /*0064*/ 	.short	0x0380
        /*0066*/ 	.short	0x0014


	//----- nvinfo : EIATTR_SW_WAR
	.align		4
.L_213:
        /*0068*/ 	.byte	0x04, 0x36
        /*006a*/ 	.short	(.L_215 - .L_214)
.L_214:
        /*006c*/ 	.word	0x00000008
.L_215:


//--------------------- .nv.callgraph             --------------------------
	.section	.nv.callgraph,"",@"SHT_CUDA_CALLGRAPH"
	.align	4
	.sectionentsize	8
	.align		4
        /*0000*/ 	.word	0x00000000
	.align		4
        /*0004*/ 	.word	0xffffffff
	.align		4
        /*0008*/ 	.word	0x00000000
	.align		4
        /*000c*/ 	.word	0xfffffffe
	.align		4
        /*0010*/ 	.word	0x00000000
	.align		4
        /*0014*/ 	.word	0xfffffffd
	.align		4
        /*0018*/ 	.word	0x00000000
	.align		4
        /*001c*/ 	.word	0xfffffffc


//--------------------- .text._Z23blocked_FW_phase3_pitchPsiii --------------------------
	.section	.text._Z23blocked_FW_phase3_pitchPsiii,"ax",@progbits
	.align	128
        .global         _Z23blocked_FW_phase3_pitchPsiii
        .type           _Z23blocked_FW_phase3_pitchPsiii,@function
        .size           _Z23blocked_FW_phase3_pitchPsiii,(.L_x_42 - _Z23blocked_FW_phase3_pitchPsiii)
        .other          _Z23blocked_FW_phase3_pitchPsiii,@"STO_CUDA_ENTRY STV_DEFAULT"
_Z23blocked_FW_phase3_pitchPsiii:
.text._Z23blocked_FW_phase3_pitchPsiii:
[----:B------:R-:W-:Y:S08]  /*0000*/  LDC R1, c[0x0][0x37c] ;  /* 0x0000df00ff017b82 */ /* 0x000ff00000000800 */
[----:B------:R-:W0:Y:S08]  /*0010*/  S2UR UR5, SR_CTAID.X ;  /* 0x00000000000579c3 */ /* 0x000e300000002500 */
[----:B------:R-:W0:Y:S08]  /*0020*/  LDC R2, c[0x0][0x38c] ;  /* 0x0000e300ff027b82 */ /* 0x000e300000000800 */
[----:B------:R-:W1:Y:S01]  /*0030*/  S2UR UR4, SR_CTAID.Y ;  /* 0x00000000000479c3 */ /* 0x000e620000002600 */
[----:B0-----:R-:W-:-:S04]  /*0040*/  ISETP.NE.AND P0, PT, R2, UR5, PT ;  /* 0x0000000502007c0c */ /* 0x001fc8000bf05270 */
[----:B-1----:R-:W-:-:S13]  /*0050*/  ISETP.EQ.OR P0, PT, R2, UR4, !P0 ;  /* 0x0000000402007c0c */ /* 0x002fda000c702670 */
[----:B------:R-:W-:Y:S05]  /*0060*/  @P0 EXIT ;  /* 0x000000000000094d */ /* 0x000fea0003800000 */
[----:B------:R-:W0:Y:S01]  /*0070*/  S2R R0, SR_TID.Y ;  /* 0x0000000000007919 */ /* 0x000e220000002200 */
[----:B------:R-:W1:Y:S01]  /*0080*/  LDCU UR6, c[0x0][0x388] ;  /* 0x00007100ff0677ac */ /* 0x000e620008000800 */
[----:B------:R-:W2:Y:S01]  /*0090*/  S2R R4, SR_TID.X ;  /* 0x0000000000047919 */ /* 0x000ea20000002100 */
[----:B------:R-:W3:Y:S01]  /*00a0*/  LDCU UR7, c[0x0][0x390] ;  /* 0x00007200ff0777ac */ /* 0x000ee20008000800 */
[----:B------:R-:W4:Y:S01]  /*00b0*/  LDCU.64 UR8, c[0x0][0x380] ;  /* 0x00007000ff0877ac */ /* 0x000f220008000a00 */
[----:B-1----:R-:W-:Y:S01]  /*00c0*/  UIMAD UR4, UR4, UR6, URZ ;  /* 0x00000006040472a4 */ /* 0x002fe2000f8e02ff */
[----:B---3--:R-:W-:-:S04]  /*00d0*/  IMAD.U32 R5, RZ, RZ, UR7 ;  /* 0x00000007ff057e24 */ /* 0x008fc8000f8e00ff */
[----:B------:R-:W-:Y:S02]  /*00e0*/  IMAD R7, R2, R5, RZ ;  /* 0x0000000502077224 */ /* 0x000fe400078e02ff */
[C---:B------:R-:W-:Y:S02]  /*00f0*/  IMAD R3, R5.reuse, UR5, RZ ;  /* 0x0000000505037c24 */ /* 0x040fe4000f8e02ff */
[----:B------:R-:W-:Y:S01]  /*0100*/  IMAD R2, R5, UR4, RZ ;  /* 0x0000000405027c24 */ /* 0x000fe2000f8e02ff */
[----:B------:R-:W-:Y:S01]  /*0110*/  SHF.R.S32.HI R9, RZ, 0x1f, R7 ;  /* 0x0000001fff097819 */ /* 0x000fe20000011407 */
[----:B0-----:R-:W-:-:S05]  /*0120*/  IMAD R6, R0, UR6, RZ ;  /* 0x0000000600067c24 */ /* 0x001fca000f8e02ff */
[--C-:B------:R-:W-:Y:S02]  /*0130*/  SHF.R.S32.HI R8, RZ, 0x1f, R6.reuse ;  /* 0x0000001fff087819 */ /* 0x100fe40000011406 */
[----:B------:R-:W-:Y:S02]  /*0140*/  IADD3 R12, P0, PT, R3, R6, RZ ;  /* 0x00000006030c7210 */ /* 0x000fe40007f1e0ff */
[----:B------:R-:W-:Y:S01]  /*0150*/  IADD3 R10, P1, P2, R2, R7, R6 ;  /* 0x00000007020a7210 */ /* 0x000fe20007a3e006 */
[----:B------:R-:W-:Y:S01]  /*0160*/  IMAD R7, R7, UR6, RZ ;  /* 0x0000000607077c24 */ /* 0x000fe2000f8e02ff */
[----:B------:R-:W-:Y:S01]  /*0170*/  SHF.R.S32.HI R6, RZ, 0x1f, R2 ;  /* 0x0000001fff067819 */ /* 0x000fe20000011402 */
[----:B------:R-:W0:Y:S01]  /*0180*/  LDCU.64 UR6, c[0x0][0x358] ;  /* 0x00006b00ff0677ac */ /* 0x000e220008000a00 */
[----:B------:R-:W-:Y:S02]  /*0190*/  LEA.HI.X.SX32 R13, R3, R8, 0x1, P0 ;  /* 0x00000008030d7211 */ /* 0x000fe400000f0eff */
[----:B------:R-:W-:-:S02]  /*01a0*/  IADD3.X R9, PT, PT, R6, R9, R8, P1, P2 ;  /* 0x0000000906097210 */ /* 0x000fc40000fe4408 */
[----:B----4-:R-:W-:Y:S02]  /*01b0*/  IADD3 R2, P0, P1, R12, UR8, R2 ;  /* 0x000000080c027c10 */ /* 0x010fe4000f91e002 */
[----:B------:R-:W-:Y:S02]  /*01c0*/  IADD3 R10, P2, PT, R10, UR8, RZ ;  /* 0x000000080a0a7c10 */ /* 0x000fe4000ff5e0ff */
[--C-:B------:R-:W-:Y:S02]  /*01d0*/  IADD3 R12, P3, P4, R12, UR8, R7.reuse ;  /* 0x000000080c0c7c10 */ /* 0x100fe4000fc7e007 */
[----:B------:R-:W-:Y:S02]  /*01e0*/  SHF.R.S32.HI R7, RZ, 0x1f, R7 ;  /* 0x0000001fff077819 */ /* 0x000fe40000011407 */
[----:B------:R-:W-:Y:S02]  /*01f0*/  IADD3.X R3, PT, PT, R13, UR9, R6, P0, P1 ;  /* 0x000000090d037c10 */ /* 0x000fe400087e2406 */
[----:B------:R-:W-:-:S02]  /*0200*/  IADD3.X R11, PT, PT, R9, UR9, RZ, P2, !PT ;  /* 0x00000009090b7c10 */ /* 0x000fc400097fe4ff */
[----:B------:R-:W-:Y:S01]  /*0210*/  IADD3.X R13, PT, PT, R13, UR9, R7, P3, P4 ;  /* 0x000000090d0d7c10 */ /* 0x000fe20009fe8407 */
[----:B--2---:R-:W-:-:S04]  /*0220*/  IMAD.WIDE.U32 R2, R4, 0x2, R2 ;  /* 0x0000000204027825 */ /* 0x004fc800078e0002 */
[C---:B------:R-:W-:Y:S01]  /*0230*/  IMAD.WIDE.U32 R10, R4.reuse, 0x2, R10 ;  /* 0x00000002040a7825 */ /* 0x040fe200078e000a */
[----:B0-----:R-:W2:Y:S03]  /*0240*/  LDG.E.U16 R14, desc[UR6][R2.64] ;  /* 0x00000006020e7981 */ /* 0x001ea6000c1e1500 */
[----:B------:R-:W-:Y:S02]  /*0250*/  IMAD.WIDE.U32 R12, R4, 0x2, R12 ;  /* 0x00000002040c7825 */ /* 0x000fe400078e000c */
[----:B------:R-:W3:Y:S04]  /*0260*/  LDG.E.U16 R10, desc[UR6][R10.64] ;  /* 0x000000060a0a7981 */ /* 0x000ee8000c1e1500 */
[----:B------:R-:W4:Y:S01]  /*0270*/  LDG.E.U16 R12, desc[UR6][R12.64] ;  /* 0x000000060c0c7981 */ /* 0x000f22000c1e1500 */
[----:B------:R-:W0:Y:S01]  /*0280*/  S2UR UR5, SR_CgaCtaId ;  /* 0x00000000000579c3 */ /* 0x000e220000008800 */
[----:B------:R-:W-:Y:S01]  /*0290*/  UMOV UR4, 0x400 ;  /* 0x0000040000047882 */ /* 0x000fe20000000000 */
[----:B------:R-:W-:-:S02]  /*02a0*/  IMAD R7, R0, R5, R4 ;  /* 0x0000000500077224 */ /* 0x000fc400078e0204 */
[C---:B------:R-:W-:Y:S01]  /*02b0*/  IMAD R6, R5.reuse, R5, RZ ;  /* 0x0000000505067224 */ /* 0x040fe200078e02ff */
[----:B------:R-:W-:-:S03]  /*02c0*/  ISETP.GE.AND P0, PT, R5, 0x1, PT ;  /* 0x000000010500780c */ /* 0x000fc60003f06270 */
[----:B------:R-:W-:Y:S01]  /*02d0*/  IMAD.SHL.U32 R8, R6, 0x2, RZ ;  /* 0x0000000206087824 */ /* 0x000fe200078e00ff */
[----:B0-----:R-:W-:-:S06]  /*02e0*/  ULEA UR4, UR5, UR4, 0x18 ;  /* 0x0000000405047291 */ /* 0x001fcc000f8ec0ff */
[----:B------:R-:W-:-:S05]  /*02f0*/  LEA R7, R7, UR4, 0x1 ;  /* 0x0000000407077c11 */ /* 0x000fca000f8e08ff */
[----:B------:R-:W-:-:S04]  /*0300*/  IMAD.IADD R9, R8, 0x1, R7 ;  /* 0x0000000108097824 */ /* 0x000fc800078e0207 */
[----:B------:R-:W-:Y:S01]  /*0310*/  IMAD.IADD R15, R8, 0x1, R9 ;  /* 0x00000001080f7824 */ /* 0x000fe200078e0209 */
[----:B--2---:R0:W-:Y:S04]  /*0320*/  STS.U16 [R7], R14 ;  /* 0x0000000e07007388 */ /* 0x0041e80000000400 */
[----:B---3--:R0:W-:Y:S04]  /*0330*/  STS.U16 [R9], R10 ;  /* 0x0000000a09007388 */ /* 0x0081e80000000400 */
[----:B----4-:R0:W-:Y:S01]  /*0340*/  STS.U16 [R15], R12 ;  /* 0x0000000c0f007388 */ /* 0x0101e20000000400 */
[----:B------:R-:W-:Y:S06]  /*0350*/  BAR.SYNC.DEFER_BLOCKING 0x0 ;  /* 0x0000000000007b1d */ /* 0x000fec0000010000 */
[----:B------:R-:W-:Y:S05]  /*0360*/  @!P0 BRA `(.L_x_0) ;  /* 0x0000000400548947 */ /* 0x000fea0003800000 */
[C---:B------:R-:W-:Y:S01]  /*0370*/  ISETP.GE.U32.AND P1, PT, R5.reuse, 0x4, PT ;  /* 0x000000040500780c */ /* 0x040fe20003f26070 */
[----:B0-----:R-:W-:Y:S01]  /*0380*/  IMAD.MOV.U32 R10, RZ, RZ, RZ ;  /* 0x000000ffff0a7224 */ /* 0x001fe200078e00ff */
[----:B------:R-:W-:-:S04]  /*0390*/  LOP3.LUT R9, R5, 0x3, RZ, 0xc0, !PT ;  /* 0x0000000305097812 */ /* 0x000fc800078ec0ff */
[----:B------:R-:W-:-:S07]  /*03a0*/  ISETP.NE.AND P0, PT, R9, RZ, PT ;  /* 0x000000ff0900720c */ /* 0x000fce0003f05270 */
[----:B------:R-:W-:Y:S06]  /*03b0*/  @!P1 BRA `(.L_x_1) ;  /* 0x0000000000e49947 */ /* 0x000fec0003800000 */
[----:B------:R-:W0:Y:S01]  /*03c0*/  LDC R11, c[0x0][0x390] ;  /* 0x0000e400ff0b7b82 */ /* 0x000e220000000800 */
[----:B------:R-:W-:Y:S01]  /*03d0*/  IMAD.IADD R14, R0, 0x1, R5 ;  /* 0x00000001000e7824 */ /* 0x000fe200078e0205 */
[C---:B------:R-:W-:Y:S02]  /*03e0*/  LOP3.LUT R10, R5.reuse, 0x7ffffffc, RZ, 0xc0, !PT ;  /* 0x7ffffffc050a7812 */ /* 0x040fe400078ec0ff */
[C---:B------:R-:W-:Y:S01]  /*03f0*/  LEA R12, R5.reuse, 0x2, 0x2 ;  /* 0x00000002050c7811 */ /* 0x040fe200078e10ff */
[----:B------:R-:W-:Y:S01]  /*0400*/  IMAD.SHL.U32 R14, R14, 0x2, RZ ;  /* 0x000000020e0e7824 */ /* 0x000fe200078e00ff */
[C---:B------:R-:W-:Y:S01]  /*0410*/  LEA R16, R5.reuse, 0x6, 0x2 ;  /* 0x0000000605107811 */ /* 0x040fe200078e10ff */
[----:B------:R-:W-:Y:S01]  /*0420*/  IMAD.MOV R15, RZ, RZ, -R10 ;  /* 0x000000ffff0f7224 */ /* 0x000fe200078e0a0a */
[----:B------:R-:W-:Y:S01]  /*0430*/  LEA R13, R4, UR4, 0x1 ;  /* 0x00000004040d7c11 */ /* 0x000fe2000f8e08ff */
[----:B------:R-:W-:Y:S01]  /*0440*/  IMAD R17, R14, R5, UR4 ;  /* 0x000000040e117e24 */ /* 0x000fe2000f8e0205 */
[----:B------:R-:W-:-:S03]  /*0450*/  LEA R14, R5, 0x4, 0x2 ;  /* 0x00000004050e7811 */ /* 0x000fc600078e10ff */
[----:B------:R-:W-:-:S07]  /*0460*/  VIADD R17, R17, 0x4 ;  /* 0x0000000411117836 */ /* 0x000fce0000000000 */
.L_x_2:
[----:B------:R-:W-:Y:S01]  /*0470*/  IMAD R18, R6, 0x4, R13 ;  /* 0x0000000406127824 */ /* 0x000fe200078e020d */
[----:B------:R-:W-:Y:S01]  /*0480*/  LDS.U16 R5, [R17+-0x4] ;  /* 0xfffffc0011057984 */ /* 0x000fe20000000400 */
[----:B------:R-:W-:-:S03]  /*0490*/  VIADD R15, R15, 0x4 ;  /* 0x000000040f0f7836 */ /* 0x000fc60000000000 */
[----:B------:R-:W1:Y:S04]  /*04a0*/  LDS.U16 R19, [R7] ;  /* 0x0000000007137984 */ /* 0x000e680000000400 */
[----:B------:R-:W2:Y:S01]  /*04b0*/  LDS.U16 R18, [R18] ;  /* 0x0000000012127984 */ /* 0x000ea20000000400 */
[----:B-1----:R-:W-:Y:S01]  /*04c0*/  PRMT R20, R19, 0x9910, RZ ;  /* 0x0000991013147816 */ /* 0x002fe200000000ff */
[----:B--2---:R-:W-:-:S05]  /*04d0*/  IMAD.IADD R22, R5, 0x1, R18 ;  /* 0x0000000105167824 */ /* 0x004fca00078e0212 */
[----:B------:R-:W-:-:S04]  /*04e0*/  PRMT R5, R22, 0x9910, RZ ;  /* 0x0000991016057816 */ /* 0x000fc800000000ff */
[----:B------:R-:W-:Y:S01]  /*04f0*/  ISETP.GT.AND P1, PT, R20, R5, PT ;  /* 0x000000051400720c */ /* 0x000fe20003f24270 */
[----:B0-----:R-:W-:-:S04]  /*0500*/  IMAD.MOV.U32 R5, RZ, RZ, R11 ;  /* 0x000000ffff057224 */ /* 0x001fc800078e000b */
[----:B------:R-:W-:-:S08]  /*0510*/  IMAD R19, R12, R5, R13 ;  /* 0x000000050c137224 */ /* 0x000fd000078e020d */
[----:B------:R-:W-:Y:S01]  /*0520*/  @P1 STS.U16 [R7], R22 ;  /* 0x0000001607001388 */ /* 0x000fe20000000400 */
[----:B------:R-:W-:Y:S06]  /*0530*/  BAR.SYNC.DEFER_BLOCKING 0x0 ;  /* 0x0000000000007b1d */ /* 0x000fec0000010000 */
[----:B------:R-:W-:Y:S04]  /*0540*/  LDS.U16 R19, [R19] ;  /* 0x0000000013137984 */ /* 0x000fe80000000400 */
[----:B------:R-:W0:Y:S04]  /*0550*/  LDS.U16 R18, [R17+-0x2] ;  /* 0xfffffe0011127984 */ /* 0x000e280000000400 */
[----:B------:R-:W1:Y:S01]  /*0560*/  LDS.U16 R20, [R7] ;  /* 0x0000000007147984 */ /* 0x000e620000000400 */
[----:B0-----:R-:W-:Y:S01]  /*0570*/  IMAD.IADD R24, R18, 0x1, R19 ;  /* 0x0000000112187824 */ /* 0x001fe200078e0213 */
[----:B-1----:R-:W-:Y:S01]  /*0580*/  PRMT R21, R20, 0x9910, RZ ;  /* 0x0000991014157816 */ /* 0x002fe200000000ff */
[----:B------:R-:W-:-:S03]  /*0590*/  IMAD R20, R14, R5, R13 ;  /* 0x000000050e147224 */ /* 0x000fc600078e020d */
[----:B------:R-:W-:-:S04]  /*05a0*/  PRMT R18, R24, 0x9910, RZ ;  /* 0x0000991018127816 */ /* 0x000fc800000000ff */
[----:B------:R-:W-:-:S13]  /*05b0*/  ISETP.GT.AND P1, PT, R21, R18, PT ;  /* 0x000000121500720c */ /* 0x000fda0003f24270 */
[----:B------:R-:W-:Y:S01]  /*05c0*/  @P1 STS.U16 [R7], R24 ;  /* 0x0000001807001388 */ /* 0x000fe20000000400 */
[----:B------:R-:W-:Y:S06]  /*05d0*/  BAR.SYNC.DEFER_BLOCKING 0x0 ;  /* 0x0000000000007b1d */ /* 0x000fec0000010000 */
[----:B------:R-:W-:Y:S04]  /*05e0*/  LDS.U16 R19, [R20] ;  /* 0x0000000014137984 */ /* 0x000fe80000000400 */
[----:B------:R-:W0:Y:S04]  /*05f0*/  LDS.U16 R18, [R17] ;  /* 0x0000000011127984 */ /* 0x000e280000000400 */
[----:B------:R-:W1:Y:S01]  /*0600*/  LDS.U16 R21, [R7] ;  /* 0x0000000007157984 */ /* 0x000e620000000400 */
[----:B0-----:R-:W-:Y:S01]  /*0610*/  IMAD.IADD R22, R18, 0x1, R19 ;  /* 0x0000000112167824 */ /* 0x001fe200078e0213 */
[----:B-1----:R-:W-:-:S04]  /*0620*/  PRMT R19, R21, 0x9910, RZ ;  /* 0x0000991015137816 */ /* 0x002fc800000000ff */
[----:B------:R-:W-:-:S04]  /*0630*/  PRMT R18, R22, 0x9910, RZ ;  /* 0x0000991016127816 */ /* 0x000fc800000000ff */
[----:B------:R-:W-:Y:S01]  /*0640*/  ISETP.GT.AND P1, PT, R19, R18, PT ;  /* 0x000000121300720c */ /* 0x000fe20003f24270 */
[--C-:B------:R-:W-:Y:S02]  /*0650*/  IMAD R19, R16, R5, R13.reuse ;  /* 0x0000000510137224 */ /* 0x100fe400078e020d */
[----:B------:R-:W-:-:S10]  /*0660*/  IMAD R13, R5, 0x8, R13 ;  /* 0x00000008050d7824 */ /* 0x000fd400078e020d */
[----:B------:R-:W-:Y:S01]  /*0670*/  @P1 STS.U16 [R7], R22 ;  /* 0x0000001607001388 */ /* 0x000fe20000000400 */
[----:B------:R-:W-:Y:S06]  /*0680*/  BAR.SYNC.DEFER_BLOCKING 0x0 ;  /* 0x0000000000007b1d */ /* 0x000fec0000010000 */
[----:B------:R-:W-:Y:S04]  /*0690*/  LDS.U16 R19, [R19] ;  /* 0x0000000013137984 */ /* 0x000fe80000000400 */
[----:B------:R0:W1:Y:S04]  /*06a0*/  LDS.U16 R18, [R17+0x2] ;  /* 0x0000020011127984 */ /* 0x0000680000000400 */
[----:B------:R-:W2:Y:S01]  /*06b0*/  LDS.U16 R20, [R7] ;  /* 0x0000000007147984 */ /* 0x000ea20000000400 */
[----:B0-----:R-:W-:-:S02]  /*06c0*/  VIADD R17, R17, 0x8 ;  /* 0x0000000811117836 */ /* 0x001fc40000000000 */
[----:B-1----:R-:W-:Y:S01]  /*06d0*/  IMAD.IADD R24, R18, 0x1, R19 ;  /* 0x0000000112187824 */ /* 0x002fe200078e0213 */
[----:B--2---:R-:W-:-:S04]  /*06e0*/  PRMT R21, R20, 0x9910, RZ ;  /* 0x0000991014157816 */ /* 0x004fc800000000ff */
[----:B------:R-:W-:-:S04]  /*06f0*/  PRMT R18, R24, 0x9910, RZ ;  /* 0x0000991018127816 */ /* 0x000fc800000000ff */
[----:B------:R-:W-:-:S13]  /*0700*/  ISETP.GT.AND P1, PT, R21, R18, PT ;  /* 0x000000121500720c */ /* 0x000fda0003f24270 */
[----:B------:R1:W-:Y:S01]  /*0710*/  @P1 STS.U16 [R7], R24 ;  /* 0x0000001807001388 */ /* 0x0003e20000000400 */
[----:B------:R-:W-:Y:S01]  /*0720*/  BAR.SYNC.DEFER_BLOCKING 0x0 ;  /* 0x0000000000007b1d */ /* 0x000fe20000010000 */
[----:B------:R-:W-:-:S13]  /*0730*/  ISETP.NE.AND P1, PT, R15, RZ, PT ;  /* 0x000000ff0f00720c */ /* 0x000fda0003f25270 */
[----:B-1----:R-:W-:Y:S05]  /*0740*/  @P1 BRA `(.L_x_2) ;  /* 0xfffffffc00481947 */ /* 0x002fea000383ffff */
.L_x_1:
[----:B------:R-:W-:Y:S05]  /*0750*/  @!P0 BRA `(.L_x_0) ;  /* 0x0000000000588947 */ /* 0x000fea0003800000 */
[----:B------:R-:W0:Y:S01]  /*0760*/  LDC R13, c[0x0][0x390] ;  /* 0x0000e400ff0d7b82 */ /* 0x000e220000000800 */
[-C--:B------:R-:W-:Y:S02]  /*0770*/  IMAD R11, R10, R5.reuse, R4 ;  /* 0x000000050a0b7224 */ /* 0x080fe400078e0204 */
[----:B------:R-:W-:Y:S02]  /*0780*/  IMAD R5, R0, R5, R10 ;  /* 0x0000000500057224 */ /* 0x000fe400078e020a */
[----:B------:R-:W-:Y:S02]  /*0790*/  IMAD R11, R6, 0x2, R11 ;  /* 0x00000002060b7824 */ /* 0x000fe400078e020b */
[----:B------:R-:W-:Y:S02]  /*07a0*/  IMAD R5, R5, 0x2, R8 ;  /* 0x0000000205057824 */ /* 0x000fe400078e0208 */
[----:B------:R-:W-:Y:S01]  /*07b0*/  IMAD.MOV R9, RZ, RZ, -R9 ;  /* 0x000000ffff097224 */ /* 0x000fe200078e0a09 */
[----:B------:R-:W-:Y:S01]  /*07c0*/  LEA R0, R11, UR4, 0x1 ;  /* 0x000000040b007c11 */ /* 0x000fe2000f8e08ff */
[----:B------:R-:W-:-:S07]  /*07d0*/  VIADD R5, R5, UR4 ;  /* 0x0000000405057c36 */ /* 0x000fce0008000000 */
.L_x_3:
[----:B------:R1:W-:Y:S01]  /*07e0*/  LDS.U16 R4, [R5] ;  /* 0x0000000005047984 */ /* 0x0003e20000000400 */
[----:B------:R-:W-:-:S03]  /*07f0*/  VIADD R9, R9, 0x1 ;  /* 0x0000000109097836 */ /* 0x000fc60000000000 */
[----:B------:R0:W2:Y:S04]  /*0800*/  LDS.U16 R11, [R0] ;  /* 0x00000000000b7984 */ /* 0x0000a80000000400 */
[----:B------:R-:W3:Y:S01]  /*0810*/  LDS.U16 R6, [R7] ;  /* 0x0000000007067984 */ /* 0x000ee20000000400 */
[----:B-1----:R-:W-:Y:S02]  /*0820*/  VIADD R5, R5, 0x2 ;  /* 0x0000000205057836 */ /* 0x002fe40000000000 */
[----:B0-----:R-:W-:Y:S02]  /*0830*/  IMAD R0, R13, 0x2, R0 ;  /* 0x000000020d007824 */ /* 0x001fe400078e0200 */
[----:B--2---:R-:W-:Y:S01]  /*0840*/  IMAD.IADD R8, R4, 0x1, R11 ;  /* 0x0000000104087824 */ /* 0x004fe200078e020b */
[----:B---3--:R-:W-:-:S04]  /*0850*/  PRMT R11, R6, 0x9910, RZ ;  /* 0x00009910060b7816 */ /* 0x008fc800000000ff */
[----:B------:R-:W-:-:S04]  /*0860*/  PRMT R4, R8, 0x9910, RZ ;  /* 0x0000991008047816 */ /* 0x000fc800000000ff */
[----:B------:R-:W-:-:S13]  /*0870*/  ISETP.GT.AND P0, PT, R11, R4, PT ;  /* 0x000000040b00720c */ /* 0x000fda0003f04270 */
[----:B------:R1:W-:Y:S01]  /*0880*/  @P0 STS.U16 [R7], R8 ;  /* 0x0000000807000388 */ /* 0x0003e20000000400 */
[----:B------:R-:W-:Y:S01]  /*0890*/  BAR.SYNC.DEFER_BLOCKING 0x0 ;  /* 0x0000000000007b1d */ /* 0x000fe20000010000 */
[----:B------:R-:W-:-:S13]  /*08a0*/  ISETP.NE.AND P0, PT, R9, RZ, PT ;  /* 0x000000ff0900720c */ /* 0x000fda0003f05270 */
[----:B-1----:R-:W-:Y:S05]  /*08b0*/  @P0 BRA `(.L_x_3) ;  /* 0xfffffffc00c80947 */ /* 0x002fea000383ffff */
.L_x_0:
[----:B------:R-:W-:Y:S06]  /*08c0*/  BAR.SYNC.DEFER_BLOCKING 0x0 ;  /* 0x0000000000007b1d */ /* 0x000fec0000010000 */
[----:B0-----:R-:W0:Y:S04]  /*08d0*/  LDS.U16 R7, [R7] ;  /* 0x0000000007077984 */ /* 0x001e280000000400 */
[----:B0-----:R-:W-:Y:S01]  /*08e0*/  STG.E.U16 desc[UR6][R2.64], R7 ;  /* 0x0000000702007986 */ /* 0x001fe2000c101506 */
[----:B------:R-:W-:Y:S05]  /*08f0*/  EXIT ;  /* 0x000000000000794d */ /* 0x000fea0003800000 */
.L_x_4:
[----:B------:R-:W-:-:S00]  /*0900*/  BRA `(.L_x_4) ;  /* 0xfffffffc00fc7947 */ /* 0x000fc0000383ffff */
[----:B------:R-:W-:-:S00]  /*0910*/  NOP ;  /* 0x0000000000007918 */ /* 0x000fc00000000000 */
        /* <DEDUP_REMOVED lines=14> */
.L_x_42:


//--------------------- .text._Z17blocked_FW_phase3Psxii --------------------------
	.section	.text._Z17blocked_FW_phase3Psxii,"ax",@progbits
	.align	128
        .global         _Z17blocked_FW_phase3Psxii
        .type           _Z17blocked_FW_phase3Psxii,@function
        .size           _Z17blocked_FW_phase3Psxii,(.L_x_43 - _Z17blocked_FW_phase3Psxii)
        .other          _Z17blocked_FW_phase3Psxii,@"STO_CUDA_ENTRY STV_DEFAULT"
_Z17blocked_FW_phase3Psxii:
.text._Z17blocked_FW_phase3Psxii:
        /* <DEDUP_REMOVED lines=9> */
[----:B------:R-:W-:Y:S01]  /*0090*/  IMAD.MOV.U32 R5, RZ, RZ, RZ ;  /* 0x000000ffff057224 */ /* 0x000fe200078e00ff */
[----:B------:R-:W0:Y:S01]  /*00a0*/  S2R R4, SR_TID.X ;  /* 0x0000000000047919 */ /* 0x000e220000002100 */
[----:B------:R-:W0:Y:S01]  /*00b0*/  LDCU.128 UR8, c[0x0][0x380] ;  /* 0x00007000ff0877ac */ /* 0x000e220008000c00 */
[----:B-1----:R-:W-:Y:S01]  /*00c0*/  IMAD.U32 R0, RZ, RZ, UR6 ;  /* 0x00000006ff007e24 */ /* 0x002fe2000f8e00ff */
[----:B------:R-:W1:Y:S03]  /*00d0*/  LDCU.64 UR6, c[0x0][0x358] ;  /* 0x00006b00ff0677ac */ /* 0x000e660008000a00 */
[----:B------:R-:W-:Y:S02]  /*00e0*/  IMAD R3, R0, UR5, RZ ;  /* 0x0000000500037c24 */ /* 0x000fe4000f8e02ff */
[----:B------:R-:W-:-:S02]  /*00f0*/  IMAD R17, R17, R0, RZ ;  /* 0x0000000011117224 */ /* 0x000fc400078e02ff */
[----:B------:R-:W-:-:S05]  /*0100*/  IMAD R15, R0, UR4, RZ ;  /* 0x00000004000f7c24 */ /* 0x000fca000f8e02ff */
[----:B------:R-:W-:Y:S01]  /*0110*/  SHF.R.S32.HI R6, RZ, 0x1f, R15 ;  /* 0x0000001fff067819 */ /* 0x000fe2000001140f */
[----:B0-----:R-:W-:-:S04]  /*0120*/  IMAD.WIDE.U32 R8, R7, UR10, R4 ;  /* 0x0000000a07087c25 */ /* 0x001fc8000f8e0004 */
[----:B------:R-:W-:Y:S01]  /*0130*/  IMAD R9, R7, UR11, R9 ;  /* 0x0000000b07097c24 */ /* 0x000fe2000f8e0209 */
[-C--:B------:R-:W-:Y:S01]  /*0140*/  IADD3 R2, P0, PT, R3, R8.reuse, RZ ;  /* 0x0000000803027210 */ /* 0x080fe20007f1e0ff */
[----:B------:R-:W-:Y:S01]  /*0150*/  IMAD R6, R6, UR10, RZ ;  /* 0x0000000a06067c24 */ /* 0x000fe2000f8e02ff */
[----:B------:R-:W-:Y:S02]  /*0160*/  IADD3 R10, P1, PT, R17, R8, RZ ;  /* 0x00000008110a7210 */ /* 0x000fe40007f3e0ff */
[----:B------:R-:W-:Y:S02]  /*0170*/  SHF.R.S32.HI R8, RZ, 0x1f, R17 ;  /* 0x0000001fff087819 */ /* 0x000fe40000011411 */
[----:B------:R-:W-:-:S03]  /*0180*/  LEA.HI.X.SX32 R3, R3, R9, 0x1, P0 ;  /* 0x0000000903037211 */ /* 0x000fc600000f0eff */
[C---:B------:R-:W-:Y:S02]  /*0190*/  IMAD.X R11, R8.reuse, 0x1, R9, P1 ;  /* 0x00000001080b7824 */ /* 0x040fe400008e0609 */
[----:B------:R-:W-:Y:S02]  /*01a0*/  IMAD R14, R8, UR10, RZ ;  /* 0x0000000a080e7c24 */ /* 0x000fe4000f8e02ff */
[----:B------:R-:W-:-:S04]  /*01b0*/  IMAD.WIDE.U32 R10, R15, UR10, R10 ;  /* 0x0000000a0f0a7c25 */ /* 0x000fc8000f8e000a */
[----:B------:R-:W-:Y:S01]  /*01c0*/  IMAD.WIDE.U32 R8, R15, UR10, R2 ;  /* 0x0000000a0f087c25 */ /* 0x000fe2000f8e0002 */
[----:B------:R-:W-:-:S03]  /*01d0*/  LEA R16, P1, R10, UR8, 0x1 ;  /* 0x000000080a107c11 */ /* 0x000fc6000f8208ff */
[----:B------:R-:W-:Y:S02]  /*01e0*/  IMAD R15, R15, UR11, R6 ;  /* 0x0000000b0f0f7c24 */ /* 0x000fe4000f8e0206 */
[----:B------:R-:W-:Y:S01]  /*01f0*/  IMAD.WIDE.U32 R12, R17, UR10, R2 ;  /* 0x0000000a110c7c25 */ /* 0x000fe2000f8e0002 */
[----:B------:R-:W-:-:S03]  /*0200*/  LEA R2, P0, R8, UR8, 0x1 ;  /* 0x0000000808027c11 */ /* 0x000fc6000f8008ff */
[----:B------:R-:W-:Y:S01]  /*0210*/  IMAD R17, R17, UR11, R14 ;  /* 0x0000000b11117c24 */ /* 0x000fe2000f8e020e */
[----:B------:R-:W-:Y:S01]  /*0220*/  LEA R14, P2, R12, UR8, 0x1 ;  /* 0x000000080c0e7c11 */ /* 0x000fe2000f8408ff */
[----:B------:R-:W-:Y:S02]  /*0230*/  IMAD.IADD R3, R15, 0x1, R11 ;  /* 0x000000010f037824 */ /* 0x000fe400078e020b */
[----:B------:R-:W-:Y:S01]  /*0240*/  IMAD.IADD R11, R9, 0x1, R15 ;  /* 0x00000001090b7824 */ /* 0x000fe200078e020f */
[----:B------:R-:W-:Y:S02]  /*0250*/  IADD3 R9, PT, PT, R13, R17, RZ ;  /* 0x000000110d097210 */ /* 0x000fe40007ffe0ff */
[----:B------:R-:W-:Y:S02]  /*0260*/  LEA.HI.X R17, R10, UR9, R3, 0x1, P1 ;  /* 0x000000090a117c11 */ /* 0x000fe400088f0c03 */
[----:B------:R-:W-:Y:S02]  /*0270*/  LEA.HI.X R3, R8, UR9, R11, 0x1, P0 ;  /* 0x0000000908037c11 */ /* 0x000fe400080f0c0b */
[----:B------:R-:W-:Y:S01]  /*0280*/  LEA.HI.X R15, R12, UR9, R9, 0x1, P2 ;  /* 0x000000090c0f7c11 */ /* 0x000fe200090f0c09 */
[----:B-1----:R-:W2:Y:S04]  /*0290*/  LDG.E.U16 R16, desc[UR6][R16.64] ;  /* 0x0000000610107981 */ /* 0x002ea8000c1e1500 */
        /* <DEDUP_REMOVED lines=12> */
[----:B---3--:R0:W-:Y:S04]  /*0360*/  STS.U16 [R8], R11 ;  /* 0x0000000b08007388 */ /* 0x0081e80000000400 */
[----:B--2---:R0:W-:Y:S04]  /*0370*/  STS.U16 [R10], R16 ;  /* 0x000000100a007388 */ /* 0x0041e80000000400 */
        /* <DEDUP_REMOVED lines=9> */
[-C--:B------:R-:W-:Y:S02]  /*0410*/  IADD3 R15, PT, PT, R7, R0.reuse, RZ ;  /* 0x00000000070f7210 */ /* 0x080fe40007ffe0ff */
[C---:B------:R-:W-:Y:S02]  /*0420*/  LOP3.LUT R11, R0.reuse, 0x7ffffffc, RZ, 0xc0, !PT ;  /* 0x7ffffffc000b7812 */ /* 0x040fe400078ec0ff */
[C---:B------:R-:W-:Y:S01]  /*0430*/  LEA R13, R0.reuse, 0x2, 0x2 ;  /* 0x00000002000d7811 */ /* 0x040fe200078e10ff */
[----:B------:R-:W-:Y:S01]  /*0440*/  IMAD.SHL.U32 R15, R15, 0x2, RZ ;  /* 0x000000020f0f7824 */ /* 0x000fe200078e00ff */
[----:B------:R-:W-:Y:S01]  /*0450*/  LEA R17, R0, 0x6, 0x2 ;  /* 0x0000000600117811 */ /* 0x000fe200078e10ff */
[----:B------:R-:W-:Y:S01]  /*0460*/  IMAD.MOV R14, RZ, RZ, -R11 ;  /* 0x000000ffff0e7224 */ /* 0x000fe200078e0a0b */
[----:B------:R-:W-:Y:S01]  /*0470*/  LEA R19, R4, UR4, 0x1 ;  /* 0x0000000404137c11 */ /* 0x000fe2000f8e08ff */
[----:B------:R-:W-:Y:S01]  /*0480*/  IMAD R16, R15, R0, UR4 ;  /* 0x000000040f107e24 */ /* 0x000fe2000f8e0200 */
[----:B------:R-:W-:-:S03]  /*0490*/  LEA R15, R0, 0x4, 0x2 ;  /* 0x00000004000f7811 */ /* 0x000fc600078e10ff */
[----:B------:R-:W-:-:S07]  /*04a0*/  VIADD R16, R16, 0x4 ;  /* 0x0000000410107836 */ /* 0x000fce0000000000 */
.L_x_7:
[----:B------:R-:W-:Y:S01]  /*04b0*/  IMAD R18, R6, 0x4, R19 ;  /* 0x0000000406127824 */ /* 0x000fe200078e0213 */
[----:B------:R-:W-:Y:S01]  /*04c0*/  LDS.U16 R0, [R16+-0x4] ;  /* 0xfffffc0010007984 */ /* 0x000fe20000000400 */
[----:B------:R-:W-:-:S03]  /*04d0*/  IADD3 R14, PT, PT, R14, 0x4, RZ ;  /* 0x000000040e0e7810 */ /* 0x000fc60007ffe0ff */
[----:B------:R-:W1:Y:S04]  /*04e0*/  LDS.U16 R21, [R18] ;  /* 0x0000000012157984 */ /* 0x000e680000000400 */
[----:B------:R-:W2:Y:S01]  /*04f0*/  LDS.U16 R20, [R8] ;  /* 0x0000000008147984 */ /* 0x000ea20000000400 */
[----:B-1----:R-:W-:Y:S02]  /*0500*/  IADD3 R23, PT, PT, R0, R21, RZ ;  /* 0x0000001500177210 */ /* 0x002fe40007ffe0ff */
[----:B--2---:R-:W-:Y:S02]  /*0510*/  PRMT R21, R20, 0x9910, RZ ;  /* 0x0000991014157816 */ /* 0x004fe400000000ff */
        /* <DEDUP_REMOVED lines=10> */
[----:B-1----:R-:W-:-:S04]  /*05c0*/  PRMT R21, R22, 0x9910, RZ ;  /* 0x0000991016157816 */ /* 0x002fc800000000ff */
[----:B------:R-:W-:-:S04]  /*05d0*/  PRMT R18, R25, 0x9910, RZ ;  /* 0x0000991019127816 */ /* 0x000fc800000000ff */
[----:B------:R-:W-:Y:S01]  /*05e0*/  ISETP.GT.AND P1, PT, R21, R18, PT ;  /* 0x000000121500720c */ /* 0x000fe20003f24270 */
[----:B------:R-:W-:-:S12]  /*05f0*/  IMAD R21, R15, R0, R19 ;  /* 0x000000000f157224 */ /* 0x000fd800078e0213 */
[----:B------:R-:W-:Y:S01]  /*0600*/  @P1 STS.U16 [R8], R25 ;  /* 0x0000001908001388 */ /* 0x000fe20000000400 */
[----:B------:R-:W-:Y:S06]  /*0610*/  BAR.SYNC.DEFER_BLOCKING 0x0 ;  /* 0x0000000000007b1d */ /* 0x000fec0000010000 */
[----:B------:R-:W-:Y:S04]  /*0620*/  LDS.U16 R21, [R21] ;  /* 0x0000000015157984 */ /* 0x000fe80000000400 */
[----:B------:R-:W0:Y:S04]  /*0630*/  LDS.U16 R18, [R16] ;  /* 0x0000000010127984 */ /* 0x000e280000000400 */
[----:B------:R-:W1:Y:S01]  /*0640*/  LDS.U16 R20, [R8] ;  /* 0x0000000008147984 */ /* 0x000e620000000400 */
[----:B0-----:R-:W-:Y:S01]  /*0650*/  IMAD.IADD R27, R18, 0x1, R21 ;  /* 0x00000001121b7824 */ /* 0x001fe200078e0215 */
[----:B-1----:R-:W-:Y:S01]  /*0660*/  PRMT R23, R20, 0x9910, RZ ;  /* 0x0000991014177816 */ /* 0x002fe200000000ff */
[----:B------:R-:W-:-:S03]  /*0670*/  IMAD R20, R17, R0, R19 ;  /* 0x0000000011147224 */ /* 0x000fc600078e0213 */
[----:B------:R-:W-:Y:S01]  /*0680*/  PRMT R18, R27, 0x9910, RZ ;  /* 0x000099101b127816 */ /* 0x000fe200000000ff */
[----:B------:R-:W-:-:S03]  /*0690*/  IMAD R19, R0, 0x8, R19 ;  /* 0x0000000800137824 */ /* 0x000fc600078e0213 */
[----:B------:R-:W-:-:S13]  /*06a0*/  ISETP.GT.AND P1, PT, R23, R18, PT ;  /* 0x000000121700720c */ /* 0x000fda0003f24270 */
        /* <DEDUP_REMOVED lines=14> */
.L_x_6:
[----:B------:R-:W-:Y:S05]  /*0790*/  @!P0 BRA `(.L_x_5) ;  /* 0x0000000000588947 */ /* 0x000fea0003800000 */
[----:B------:R-:W0:Y:S01]  /*07a0*/  LDC R13, c[0x0][0x394] ;  /* 0x0000e500ff0d7b82 */ /* 0x000e220000000800 */
[-C--:B------:R-:W-:Y:S02]  /*07b0*/  IMAD R5, R11, R0.reuse, R4 ;  /* 0x000000000b057224 */ /* 0x080fe400078e0204 */
[----:B------:R-:W-:Y:S02]  /*07c0*/  IMAD R0, R7, R0, R11 ;  /* 0x0000000007007224 */ /* 0x000fe400078e020b */
[----:B------:R-:W-:Y:S02]  /*07d0*/  IMAD R5, R6, 0x2, R5 ;  /* 0x0000000206057824 */ /* 0x000fe400078e0205 */
[----:B------:R-:W-:Y:S01]  /*07e0*/  IMAD.MOV R10, RZ, RZ, -R10 ;  /* 0x000000ffff0a7224 */ /* 0x000fe200078e0a0a */
[----:B------:R-:W-:Y:S02]  /*07f0*/  LEA R0, R0, R9, 0x1 ;  /* 0x0000000900007211 */ /* 0x000fe400078e08ff */
[----:B------:R-:W-:-:S03]  /*0800*/  LEA R4, R5, UR4, 0x1 ;  /* 0x0000000405047c11 */ /* 0x000fc6000f8e08ff */
[----:B------:R-:W-:-:S07]  /*0810*/  VIADD R0, R0, UR4 ;  /* 0x0000000400007c36 */ /* 0x000fce0008000000 */
.L_x_8:
[----:B------:R1:W-:Y:S01]  /*0820*/  LDS.U16 R5, [R0] ;  /* 0x0000000000057984 */ /* 0x0003e20000000400 */
[----:B------:R-:W-:-:S03]  /*0830*/  IADD3 R10, PT, PT, R10, 0x1, RZ ;  /* 0x000000010a0a7810 */ /* 0x000fc60007ffe0ff */
        /* <DEDUP_REMOVED lines=12> */
.L_x_5:
[----:B------:R-:W-:Y:S06]  /*0900*/  BAR.SYNC.DEFER_BLOCKING 0x0 ;  /* 0x0000000000007b1d */ /* 0x000fec0000010000 */
[----:B------:R-:W1:Y:S04]  /*0910*/  LDS.U16 R5, [R8] ;  /* 0x0000000008057984 */ /* 0x000e680000000400 */
[----:B-1----:R-:W-:Y:S01]  /*0920*/  STG.E.U16 desc[UR6][R2.64], R5 ;  /* 0x0000000502007986 */ /* 0x002fe2000c101506 */
[----:B------:R-:W-:Y:S05]  /*0930*/  EXIT ;  /* 0x000000000000794d */ /* 0x000fea0003800000 */
.L_x_9:
        /* <DEDUP_REMOVED lines=12> */
.L_x_43:


//--------------------- .text._Z23blocked_FW_phase2_pitchPsiii --------------------------
	.section	.text._Z23blocked_FW_phase2_pitchPsiii,"ax",@progbits
	.align	128
        .global         _Z23blocked_FW_phase2_pitchPsiii
        .type           _Z23blocked_FW_phase2_pitchPsiii,@function
        .size           _Z23blocked_FW_phase2_pitchPsiii,(.L_x_44 - _Z23blocked_FW_phase2_pitchPsiii)
        .other          _Z23blocked_FW_phase2_pitchPsiii,@"STO_CUDA_ENTRY STV_DEFAULT"
_Z23blocked_FW_phase2_pitchPsiii:
.text._Z23blocked_FW_phase2_pitchPsiii:
[----:B------:R-:W-:Y:S08]  /*0000*/  LDC R1, c[0x0][0x37c] ;  /* 0x0000df00ff017b82 */ /* 0x000ff00000000800 */
[----:B------:R-:W0:Y:S08]  /*0010*/  S2UR UR4, SR_CTAID.X ;  /* 0x00000000000479c3 */ /* 0x000e300000002500 */
[----:B------:R-:W0:Y:S02]  /*0020*/  LDC R3, c[0x0][0x38c] ;  /* 0x0000e300ff037b82 */ /* 0x000e240000000800 */
[----:B0-----:R-:W-:-:S13]  /*0030*/  ISETP.NE.AND P0, PT, R3, UR4, PT ;  /* 0x0000000403007c0c */ /* 0x001fda000bf05270 */
[----:B------:R-:W-:Y:S05]  /*0040*/  @!P0 EXIT ;  /* 0x000000000000894d */ /* 0x000fea0003800000 */
[----:B------:R-:W0:Y:S01]  /*0050*/  S2R R11, SR_TID.Y ;  /* 0x00000000000b7919 */ /* 0x000e220000002200 */
[----:B------:R-:W1:Y:S01]  /*0060*/  LDCU UR6, c[0x0][0x390] ;  /* 0x00007200ff0677ac */ /* 0x000e620008000800 */
[----:B------:R-:W2:Y:S01]  /*0070*/  S2R R9, SR_TID.X ;  /* 0x0000000000097919 */ /* 0x000ea20000002100 */
[----:B------:R-:W3:Y:S01]  /*0080*/  LDCU UR5, c[0x0][0x388] ;  /* 0x00007100ff0577ac */ /* 0x000ee20008000800 */
[----:B------:R-:W4:Y:S01]  /*0090*/  LDCU.64 UR10, c[0x0][0x380] ;  /* 0x00007000ff0a77ac */ /* 0x000f220008000a00 */
[----:B------:R-:W5:Y:S01]  /*00a0*/  LDCU.64 UR8, c[0x0][0x358] ;  /* 0x00006b00ff0877ac */ /* 0x000f620008000a00 */
[----:B-1----:R-:W-:-:S04]  /*00b0*/  IMAD.U32 R10, RZ, RZ, UR6 ;  /* 0x00000006ff0a7e24 */ /* 0x002fc8000f8e00ff */
[----:B------:R-:W-:Y:S02]  /*00c0*/  IMAD R0, R3, R10, RZ ;  /* 0x0000000a03007224 */ /* 0x000fe400078e02ff */
[----:B------:R-:W-:Y:S02]  /*00d0*/  IMAD R6, R10, UR4, RZ ;  /* 0x000000040a067c24 */ /* 0x000fe4000f8e02ff */
[----:B---3--:R-:W-:Y:S02]  /*00e0*/  IMAD R12, R0, UR5, RZ ;  /* 0x00000005000c7c24 */ /* 0x008fe4000f8e02ff */
[----:B------:R-:W-:Y:S02]  /*00f0*/  IMAD R4, R6, UR5, RZ ;  /* 0x0000000506047c24 */ /* 0x000fe4000f8e02ff */
[----:B0-----:R-:W-:Y:S01]  /*0100*/  IMAD R13, R11, UR5, RZ ;  /* 0x000000050b0d7c24 */ /* 0x001fe2000f8e02ff */
[----:B------:R-:W-:-:S04]  /*0110*/  SHF.R.S32.HI R14, RZ, 0x1f, R12 ;  /* 0x0000001fff0e7819 */ /* 0x000fc8000001140c */
[----:B------:R-:W-:Y:S02]  /*0120*/  SHF.R.S32.HI R7, RZ, 0x1f, R13 ;  /* 0x0000001fff077819 */ /* 0x000fe4000001140d */
[----:B------:R-:W-:-:S04]  /*0130*/  IADD3 R3, P0, PT, R0, R13, RZ ;  /* 0x0000000d00037210 */ /* 0x000fc80007f1e0ff */
[----:B------:R-:W-:Y:S02]  /*0140*/  LEA.HI.X.SX32 R15, R0, R7, 0x1, P0 ;  /* 0x00000007000f7211 */ /* 0x000fe400000f0eff */
[--C-:B------:R-:W-:Y:S02]  /*0150*/  SHF.R.S32.HI R0, RZ, 0x1f, R4.reuse ;  /* 0x0000001fff007819 */ /* 0x100fe40000011404 */
[C---:B----4-:R-:W-:Y:S02]  /*0160*/  IADD3 R4, P0, P1, R3.reuse, UR10, R4 ;  /* 0x0000000a03047c10 */ /* 0x050fe4000f91e004 */
[----:B------:R-:W-:Y:S02]  /*0170*/  IADD3 R2, P2, P3, R3, UR10, R12 ;  /* 0x0000000a03027c10 */ /* 0x000fe4000fb5e00c */
[C---:B------:R-:W-:Y:S02]  /*0180*/  IADD3.X R5, PT, PT, R15.reuse, UR11, R0, P0, P1 ;  /* 0x0000000b0f057c10 */ /* 0x040fe400087e2400 */
[----:B------:R-:W-:Y:S01]  /*0190*/  IADD3.X R3, PT, PT, R15, UR11, R14, P2, P3 ;  /* 0x0000000b0f037c10 */ /* 0x000fe200097e640e */
[----:B--2---:R-:W-:-:S04]  /*01a0*/  IMAD.WIDE.U32 R4, R9, 0x2, R4 ;  /* 0x0000000209047825 */ /* 0x004fc800078e0004 */
[----:B------:R-:W-:Y:S01]  /*01b0*/  IMAD.WIDE.U32 R2, R9, 0x2, R2 ;  /* 0x0000000209027825 */ /* 0x000fe200078e0002 */
[----:B-----5:R-:W2:Y:S04]  /*01c0*/  LDG.E.U16 R15, desc[UR8][R4.64] ;  /* 0x00000008040f7981 */ /* 0x020ea8000c1e1500 */
[----:B------:R-:W3:Y:S01]  /*01d0*/  LDG.E.U16 R17, desc[UR8][R2.64] ;  /* 0x0000000802117981 */ /* 0x000ee2000c1e1500 */
[----:B------:R-:W0:Y:S01]  /*01e0*/  S2UR UR6, SR_CgaCtaId ;  /* 0x00000000000679c3 */ /* 0x000e220000008800 */
[CC--:B------:R-:W-:Y:S01]  /*01f0*/  IMAD R0, R10.reuse, R10.reuse, RZ ;  /* 0x0000000a0a007224 */ /* 0x0c0fe200078e02ff */
[----:B------:R-:W-:Y:S01]  /*0200*/  UMOV UR5, 0x400 ;  /* 0x0000040000057882 */ /* 0x000fe20000000000 */
[----:B------:R-:W-:Y:S01]  /*0210*/  IMAD R8, R11, R10, RZ ;  /* 0x0000000a0b087224 */ /* 0x000fe200078e02ff */
[----:B------:R-:W-:-:S02]  /*0220*/  ISETP.GE.AND P0, PT, R10, 0x1, PT ;  /* 0x000000010a00780c */ /* 0x000fc40003f06270 */
[----:B------:R-:W-:Y:S01]  /*0230*/  R2UR UR4, R0 ;  /* 0x00000000000472ca */ /* 0x000fe200000e0000 */
[----:B------:R-:W-:Y:S01]  /*0240*/  IMAD.IADD R0, R8, 0x1, R9 ;  /* 0x0000000108007824 */ /* 0x000fe200078e0209 */
[----:B------:R-:W-:Y:S02]  /*0250*/  IADD3 R13, P1, P2, R12, R6, R13 ;  /* 0x000000060c0d7210 */ /* 0x000fe40007a3e00d */
[----:B------:R-:W-:Y:S02]  /*0260*/  SHF.R.S32.HI R12, RZ, 0x1f, R6 ;  /* 0x0000001fff0c7819 */ /* 0x000fe40000011406 */
[----:B------:R-:W-:Y:S02]  /*0270*/  IADD3 R6, P3, PT, R13, UR10, RZ ;  /* 0x0000000a0d067c10 */ /* 0x000fe4000ff7e0ff */
[----:B------:R-:W-:-:S04]  /*0280*/  IADD3.X R12, PT, PT, R14, R12, R7, P1, P2 ;  /* 0x0000000c0e0c7210 */ /* 0x000fc80000fe4407 */
[----:B------:R-:W-:Y:S01]  /*0290*/  IADD3.X R7, PT, PT, R12, UR11, RZ, P3, !PT ;  /* 0x0000000b0c077c10 */ /* 0x000fe20009ffe4ff */
[----:B------:R-:W-:Y:S02]  /*02a0*/  USHF.L.U32 UR4, UR4, 0x1, URZ ;  /* 0x0000000104047899 */ /* 0x000fe400080006ff */
[----:B0-----:R-:W-:-:S06]  /*02b0*/  ULEA UR5, UR6, UR5, 0x18 ;  /* 0x0000000506057291 */ /* 0x001fcc000f8ec0ff */
[----:B------:R-:W-:-:S05]  /*02c0*/  LEA R0, R0, UR5, 0x1 ;  /* 0x0000000500007c11 */ /* 0x000fca000f8e08ff */
[----:B--2---:R0:W-:Y:S04]  /*02d0*/  STS.U16 [R0], R15 ;  /* 0x0000000f00007388 */ /* 0x0041e80000000400 */
[----:B---3--:R0:W-:Y:S01]  /*02e0*/  STS.U16 [R0+UR4], R17 ;  /* 0x0000001100007988 */ /* 0x0081e20008000404 */
[----:B------:R-:W-:Y:S06]  /*02f0*/  BAR.SYNC.DEFER_BLOCKING 0x0 ;  /* 0x0000000000007b1d */ /* 0x000fec0000010000 */
[----:B------:R-:W-:Y:S05]  /*0300*/  @!P0 BRA `(.L_x_10) ;  /* 0x0000000400488947 */ /* 0x000fea0003800000 */
[C---:B------:R-:W-:Y:S01]  /*0310*/  ISETP.GE.U32.AND P1, PT, R10.reuse, 0x4, PT ;  /* 0x000000040a00780c */ /* 0x040fe20003f26070 */
[----:B------:R-:W-:Y:S01]  /*0320*/  IMAD.MOV.U32 R13, RZ, RZ, RZ ;  /* 0x000000ffff0d7224 */ /* 0x000fe200078e00ff */
[----:B------:R-:W-:-:S04]  /*0330*/  LOP3.LUT R12, R10, 0x3, RZ, 0xc0, !PT ;  /* 0x000000030a0c7812 */ /* 0x000fc800078ec0ff */
[----:B------:R-:W-:-:S07]  /*0340*/  ISETP.NE.AND P0, PT, R12, RZ, PT ;  /* 0x000000ff0c00720c */ /* 0x000fce0003f05270 */
[----:B------:R-:W-:Y:S06]  /*0350*/  @!P1 BRA `(.L_x_11) ;  /* 0x0000000000d89947 */ /* 0x000fec0003800000 */
[----:B------:R-:W1:Y:S01]  /*0360*/  LDC R14, c[0x0][0x390] ;  /* 0x0000e400ff0e7b82 */ /* 0x000e620000000800 */
[----:B------:R-:W-:Y:S02]  /*0370*/  LOP3.LUT R13, R10, 0x7ffffffc, RZ, 0xc0, !PT ;  /* 0x7ffffffc0a0d7812 */ /* 0x000fe400078ec0ff */
[----:B------:R-:W-:Y:S02]  /*0380*/  LEA R16, R8, UR5, 0x1 ;  /* 0x0000000508107c11 */ /* 0x000fe4000f8e08ff */
[C---:B0-----:R-:W-:Y:S01]  /*0390*/  LEA R15, R10.reuse, 0x2, 0x1 ;  /* 0x000000020a0f7811 */ /* 0x041fe200078e08ff */
[----:B------:R-:W-:Y:S01]  /*03a0*/  IMAD.MOV R18, RZ, RZ, -R13 ;  /* 0x000000ffff127224 */ /* 0x000fe200078e0a0d */
[----:B------:R-:W-:Y:S01]  /*03b0*/  LEA R17, R10, 0x4, 0x1 ;  /* 0x000000040a117811 */ /* 0x000fe200078e08ff */
[----:B------:R-:W-:Y:S01]  /*03c0*/  VIADD R16, R16, 0x4 ;  /* 0x0000000410107836 */ /* 0x000fe20000000000 */
[----:B------:R-:W-:Y:S02]  /*03d0*/  LEA R19, R10, 0x6, 0x1 ;  /* 0x000000060a137811 */ /* 0x000fe400078e08ff */
[----:B------:R-:W-:-:S07]  /*03e0*/  LEA R21, R9, UR5, 0x1 ;  /* 0x0000000509157c11 */ /* 0x000fce000f8e08ff */
.L_x_12:
[----:B------:R-:W-:Y:S01]  /*03f0*/  LDS.U16 R10, [R16+-0x4] ;  /* 0xfffffc00100a7984 */ /* 0x000fe20000000400 */
[----:B------:R-:W-:-:S03]  /*0400*/  VIADD R18, R18, 0x4 ;  /* 0x0000000412127836 */ /* 0x000fc60000000000 */
[----:B------:R-:W0:Y:S04]  /*0410*/  LDS.U16 R23, [R21+UR4] ;  /* 0x0000000415177984 */ /* 0x000e280008000400 */
[----:B------:R-:W2:Y:S01]  /*0420*/  LDS.U16 R20, [R0] ;  /* 0x0000000000147984 */ /* 0x000ea20000000400 */
[----:B0-----:R-:W-:Y:S01]  /*0430*/  IMAD.IADD R25, R10, 0x1, R23 ;  /* 0x000000010a197824 */ /* 0x001fe200078e0217 */
[----:B--2---:R-:W-:-:S04]  /*0440*/  PRMT R23, R20, 0x9910, RZ ;  /* 0x0000991014177816 */ /* 0x004fc800000000ff */
[----:B------:R-:W-:-:S04]  /*0450*/  PRMT R10, R25, 0x9910, RZ ;  /* 0x00009910190a7816 */ /* 0x000fc800000000ff */
[----:B------:R-:W-:Y:S01]  /*0460*/  ISETP.GT.AND P1, PT, R23, R10, PT ;  /* 0x0000000a1700720c */ /* 0x000fe20003f24270 */
[----:B-1----:R-:W-:-:S04]  /*0470*/  IMAD.MOV.U32 R10, RZ, RZ, R14 ;  /* 0x000000ffff0a7224 */ /* 0x002fc800078e000e */
        /* <DEDUP_REMOVED lines=35> */
[----:B--2---:R-:W-:Y:S05]  /*06b0*/  @P1 BRA `(.L_x_12) ;  /* 0xfffffffc004c1947 */ /* 0x004fea000383ffff */
.L_x_11:
[----:B------:R-:W-:Y:S05]  /*06c0*/  @!P0 BRA `(.L_x_10) ;  /* 0x0000000000588947 */ /* 0x000fea0003800000 */
[----:B------:R-:W1:Y:S01]  /*06d0*/  LDC R18, c[0x0][0x390] ;  /* 0x0000e400ff127b82 */ /* 0x000e620000000800 */
[----:B------:R-:W-:Y:S02]  /*06e0*/  IMAD R10, R13, R10, R9 ;  /* 0x0000000a0d0a7224 */ /* 0x000fe400078e0209 */
[----:B------:R-:W-:Y:S02]  /*06f0*/  IMAD.IADD R13, R8, 0x1, R13 ;  /* 0x00000001080d7824 */ /* 0x000fe400078e020d */
[----:B------:R-:W-:Y:S01]  /*0700*/  IMAD.MOV R14, RZ, RZ, -R12 ;  /* 0x000000ffff0e7224 */ /* 0x000fe200078e0a0c */
[----:B------:R-:W-:Y:S02]  /*0710*/  LEA R10, R10, UR4, 0x1 ;  /* 0x000000040a0a7c11 */ /* 0x000fe4000f8e08ff */
[----:B------:R-:W-:-:S03]  /*0720*/  LEA R12, R13, UR5, 0x1 ;  /* 0x000000050d0c7c11 */ /* 0x000fc6000f8e08ff */
[----:B------:R-:W-:-:S07]  /*0730*/  VIADD R13, R10, UR5 ;  /* 0x000000050a0d7c36 */ /* 0x000fce0008000000 */
.L_x_13:
[----:B------:R2:W-:Y:S01]  /*0740*/  LDS.U16 R10, [R12] ;  /* 0x000000000c0a7984 */ /* 0x0005e20000000400 */
[----:B------:R-:W-:-:S03]  /*0750*/  VIADD R14, R14, 0x1 ;  /* 0x000000010e0e7836 */ /* 0x000fc60000000000 */
[----:B0-----:R-:W0:Y:S04]  /*0760*/  LDS.U16 R15, [R13] ;  /* 0x000000000d0f7984 */ /* 0x001e280000000400 */
[----:B------:R-:W3:Y:S01]  /*0770*/  LDS.U16 R16, [R0] ;  /* 0x0000000000107984 */ /* 0x000ee20000000400 */
[----:B--2---:R-:W-:Y:S02]  /*0780*/  VIADD R12, R12, 0x2 ;  /* 0x000000020c0c7836 */ /* 0x004fe40000000000 */
[----:B0-----:R-:W-:Y:S01]  /*0790*/  IMAD.IADD R17, R10, 0x1, R15 ;  /* 0x000000010a117824 */ /* 0x001fe200078e020f */
[----:B---3--:R-:W-:-:S04]  /*07a0*/  PRMT R15, R16, 0x9910, RZ ;  /* 0x00009910100f7816 */ /* 0x008fc800000000ff */
[----:B------:R-:W-:-:S04]  /*07b0*/  PRMT R10, R17, 0x9910, RZ ;  /* 0x00009910110a7816 */ /* 0x000fc800000000ff */
[----:B------:R-:W-:Y:S01]  /*07c0*/  ISETP.GT.AND P0, PT, R15, R10, PT ;  /* 0x0000000a0f00720c */ /* 0x000fe20003f04270 */
[----:B-1----:R-:W-:-:S04]  /*07d0*/  IMAD.MOV.U32 R10, RZ, RZ, R18 ;  /* 0x000000ffff0a7224 */ /* 0x002fc800078e0012 */
[----:B------:R-:W-:-:S08]  /*07e0*/  IMAD R13, R10, 0x2, R13 ;  /* 0x000000020a0d7824 */ /* 0x000fd000078e020d */
[----:B------:R2:W-:Y:S01]  /*07f0*/  @P0 STS.U16 [R0], R17 ;  /* 0x0000001100000388 */ /* 0x0005e20000000400 */
[----:B------:R-:W-:Y:S01]  /*0800*/  BAR.SYNC.DEFER_BLOCKING 0x0 ;  /* 0x0000000000007b1d */ /* 0x000fe20000010000 */
[----:B------:R-:W-:-:S13]  /*0810*/  ISETP.NE.AND P0, PT, R14, RZ, PT ;  /* 0x000000ff0e00720c */ /* 0x000fda0003f05270 */
[----:B--2---:R-:W-:Y:S05]  /*0820*/  @P0 BRA `(.L_x_13) ;  /* 0xfffffffc00c40947 */ /* 0x004fea000383ffff */
.L_x_10:
[----:B------:R-:W-:Y:S01]  /*0830*/  BAR.SYNC.DEFER_BLOCKING 0x0 ;  /* 0x0000000000007b1d */ /* 0x000fe20000010000 */
[----:B------:R-:W-:-:S05]  /*0840*/  IMAD.WIDE.U32 R6, R9, 0x2, R6 ;  /* 0x0000000209067825 */ /* 0x000fca00078e0006 */
[----:B------:R-:W1:Y:S04]  /*0850*/  LDS.U16 R13, [R0] ;  /* 0x00000000000d7984 */ /* 0x000e680000000400 */
[----:B-1----:R1:W-:Y:S04]  /*0860*/  STG.E.U16 desc[UR8][R4.64], R13 ;  /* 0x0000000d04007986 */ /* 0x0023e8000c101508 */
[----:B0-----:R-:W2:Y:S04]  /*0870*/  LDG.E.U16 R15, desc[UR8][R6.64] ;  /* 0x00000008060f7981 */ /* 0x001ea8000c1e1500 */
[----:B------:R-:W3:Y:S01]  /*0880*/  LDG.E.U16 R3, desc[UR8][R2.64] ;  /* 0x0000000802037981 */ /* 0x000ee2000c1e1500 */
[----:B------:R-:W-:-:S03]  /*0890*/  ISETP.GE.AND P0, PT, R10, 0x1, PT ;  /* 0x000000010a00780c */ /* 0x000fc60003f06270 */
[----:B--2---:R1:W-:Y:S04]  /*08a0*/  STS.U16 [R0], R15 ;  /* 0x0000000f00007388 */ /* 0x0043e80000000400 */
[----:B---3--:R1:W-:Y:S01]  /*08b0*/  STS.U16 [R0+UR4], R3 ;  /* 0x0000000300007988 */ /* 0x0083e20008000404 */
[----:B------:R-:W-:Y:S06]  /*08c0*/  BAR.SYNC.DEFER_BLOCKING 0x0 ;  /* 0x0000000000007b1d */ /* 0x000fec0000010000 */
[----:B------:R-:W-:Y:S05]  /*08d0*/  @!P0 BRA `(.L_x_14) ;  /* 0x0000000400408947 */ /* 0x000fea0003800000 */
[C---:B------:R-:W-:Y:S01]  /*08e0*/  ISETP.GE.U32.AND P1, PT, R10.reuse, 0x4, PT ;  /* 0x000000040a00780c */ /* 0x040fe20003f26070 */
[----:B-1----:R-:W-:Y:S01]  /*08f0*/  IMAD.MOV.U32 R3, RZ, RZ, RZ ;  /* 0x000000ffff037224 */ /* 0x002fe200078e00ff */
[----:B------:R-:W-:-:S04]  /*0900*/  LOP3.LUT R2, R10, 0x3, RZ, 0xc0, !PT ;  /* 0x000000030a027812 */ /* 0x000fc800078ec0ff */
[----:B------:R-:W-:-:S07]  /*0910*/  ISETP.NE.AND P0, PT, R2, RZ, PT ;  /* 0x000000ff0200720c */ /* 0x000fce0003f05270 */
[----:B------:R-:W-:Y:S06]  /*0920*/  @!P1 BRA `(.L_x_15) ;  /* 0x0000000000d49947 */ /* 0x000fec0003800000 */
[----:B------:R-:W0:Y:S01]  /*0930*/  LDC R4, c[0x0][0x390] ;  /* 0x0000e400ff047b82 */ /* 0x000e220000000800 */
[C---:B------:R-:W-:Y:S01]  /*0940*/  IMAD.SHL.U32 R12, R10.reuse, 0x2, RZ ;  /* 0x000000020a0c7824 */ /* 0x040fe200078e00ff */
[----:B------:R-:W-:-:S03]  /*0950*/  LOP3.LUT R3, R10, 0x7ffffffc, RZ, 0xc0, !PT ;  /* 0x7ffffffc0a037812 */ /* 0x000fc600078ec0ff */
[----:B------:R-:W-:Y:S02]  /*0960*/  IMAD R11, R11, 0x2, R12 ;  /* 0x000000020b0b7824 */ /* 0x000fe400078e020c */
[----:B------:R-:W-:Y:S02]  /*0970*/  IMAD.MOV R5, RZ, RZ, -R3 ;  /* 0x000000ffff057224 */ /* 0x000fe400078e0a03 */
[----:B------:R-:W-:Y:S01]  /*0980*/  IMAD R13, R11, R10, UR5 ;  /* 0x000000050b0d7e24 */ /* 0x000fe2000f8e020a */
[----:B------:R-:W-:-:S03]  /*0990*/  LEA R11, R9, UR5, 0x1 ;  /* 0x00000005090b7c11 */ /* 0x000fc6000f8e08ff */
[----:B------:R-:W-:-:S07]  /*09a0*/  VIADD R13, R13, 0x4 ;  /* 0x000000040d0d7836 */ /* 0x000fce0000000000 */
.L_x_16:
[----:B------:R-:W-:Y:S01]  /*09b0*/  LDS.U16 R10, [R13+-0x4] ;  /* 0xfffffc000d0a7984 */ /* 0x000fe20000000400 */
[----:B------:R-:W-:-:S03]  /*09c0*/  VIADD R5, R5, 0x4 ;  /* 0x0000000405057836 */ /* 0x000fc60000000000 */
[----:B------:R-:W1:Y:S04]  /*09d0*/  LDS.U16 R15, [R11] ;  /* 0x000000000b0f7984 */ /* 0x000e680000000400 */
[----:B------:R-:W2:Y:S01]  /*09e0*/  LDS.U16 R14, [R0] ;  /* 0x00000000000e7984 */ /* 0x000ea20000000400 */
[----:B-1----:R-:W-:Y:S01]  /*09f0*/  IMAD.IADD R17, R10, 0x1, R15 ;  /* 0x000000010a117824 */ /* 0x002fe200078e020f */
[----:B--2---:R-:W-:Y:S01]  /*0a00*/  PRMT R15, R14, 0x9910, RZ ;  /* 0x000099100e0f7816 */ /* 0x004fe200000000ff */
[----:B------:R-:W-:-:S03]  /*0a10*/  IMAD.IADD R14, R12, 0x1, R11 ;  /* 0x000000010c0e7824 */ /* 0x000fc600078e020b */
[----:B------:R-:W-:-:S04]  /*0a20*/  PRMT R10, R17, 0x9910, RZ ;  /* 0x00009910110a7816 */ /* 0x000fc800000000ff */
[----:B------:R-:W-:-:S13]  /*0a30*/  ISETP.GT.AND P1, PT, R15, R10, PT ;  /* 0x0000000a0f00720c */ /* 0x000fda0003f24270 */
[----:B------:R-:W-:Y:S01]  /*0a40*/  @P1 STS.U16 [R0], R17 ;  /* 0x0000001100001388 */ /* 0x000fe20000000400 */
[----:B------:R-:W-:Y:S06]  /*0a50*/  BAR.SYNC.DEFER_BLOCKING 0x0 ;  /* 0x0000000000007b1d */ /* 0x000fec0000010000 */
[----:B------:R-:W-:Y:S04]  /*0a60*/  LDS.U16 R15, [R14] ;  /* 0x000000000e0f7984 */ /* 0x000fe80000000400 */
[----:B------:R-:W1:Y:S04]  /*0a70*/  LDS.U16 R10, [R13+-0x2] ;  /* 0xfffffe000d0a7984 */ /* 0x000e680000000400 */
[----:B------:R-:W2:Y:S01]  /*0a80*/  LDS.U16 R16, [R0] ;  /* 0x0000000000107984 */ /* 0x000ea20000000400 */
[----:B-1----:R-:W-:Y:S01]  /*0a90*/  IMAD.IADD R19, R10, 0x1, R15 ;  /* 0x000000010a137824 */ /* 0x002fe200078e020f */
[----:B--2---:R-:W-:-:S04]  /*0aa0*/  PRMT R15, R16, 0x9910, RZ ;  /* 0x00009910100f7816 */ /* 0x004fc800000000ff */
[----:B------:R-:W-:-:S04]  /*0ab0*/  PRMT R10, R19, 0x9910, RZ ;  /* 0x00009910130a7816 */ /* 0x000fc800000000ff */
[----:B------:R-:W-:Y:S01]  /*0ac0*/  ISETP.GT.AND P1, PT, R15, R10, PT ;  /* 0x0000000a0f00720c */ /* 0x000fe20003f24270 */
[----:B0-----:R-:W-:-:S04]  /*0ad0*/  IMAD.MOV.U32 R10, RZ, RZ, R4 ;  /* 0x000000ffff0a7224 */ /* 0x001fc800078e0004 */
[----:B------:R-:W-:-:S08]  /*0ae0*/  IMAD R15, R10, 0x4, R11 ;  /* 0x000000040a0f7824 */ /* 0x000fd000078e020b */
[----:B------:R-:W-:Y:S01]  /*0af0*/  @P1 STS.U16 [R0], R19 ;  /* 0x0000001300001388 */ /* 0x000fe20000000400 */
[----:B------:R-:W-:Y:S06]  /*0b00*/  BAR.SYNC.DEFER_BLOCKING 0x0 ;  /* 0x0000000000007b1d */ /* 0x000fec0000010000 */
[----:B------:R-:W-:Y:S04]  /*0b10*/  LDS.U16 R15, [R15] ;  /* 0x000000000f0f7984 */ /* 0x000fe80000000400 */
[----:B------:R-:W0:Y:S04]  /*0b20*/  LDS.U16 R14, [R13] ;  /* 0x000000000d0e7984 */ /* 0x000e280000000400 */
[----:B------:R-:W1:Y:S01]  /*0b30*/  LDS.U16 R16, [R0] ;  /* 0x0000000000107984 */ /* 0x000e620000000400 */
[----:B0-----:R-:W-:Y:S01]  /*0b40*/  IMAD.IADD R21, R14, 0x1, R15 ;  /* 0x000000010e157824 */ /* 0x001fe200078e020f */
[----:B-1----:R-:W-:Y:S01]  /*0b50*/  PRMT R17, R16, 0x9910, RZ ;  /* 0x0000991010117816 */ /* 0x002fe200000000ff */
[----:B------:R-:W-:-:S03]  /*0b60*/  IMAD R16, R10, 0x6, R11 ;  /* 0x000000060a107824 */ /* 0x000fc600078e020b */
        /* <DEDUP_REMOVED lines=17> */
.L_x_15:
[----:B------:R-:W-:Y:S05]  /*0c80*/  @!P0 BRA `(.L_x_14) ;  /* 0x0000000000548947 */ /* 0x000fea0003800000 */
[----:B------:R-:W0:Y:S01]  /*0c90*/  LDC R12, c[0x0][0x390] ;  /* 0x0000e400ff0c7b82 */ /* 0x000e220000000800 */
[----:B------:R-:W-:Y:S02]  /*0ca0*/  IMAD.IADD R8, R8, 0x1, R3 ;  /* 0x0000000108087824 */ /* 0x000fe400078e0203 */
[----:B------:R-:W-:Y:S02]  /*0cb0*/  IMAD R3, R3, R10, R9 ;  /* 0x0000000a03037224 */ /* 0x000fe400078e0209 */
[----:B------:R-:W-:Y:S01]  /*0cc0*/  IMAD.MOV R2, RZ, RZ, -R2 ;  /* 0x000000ffff027224 */ /* 0x000fe200078e0a02 */
[----:B------:R-:W-:Y:S02]  /*0cd0*/  LEA R8, R8, UR4, 0x1 ;  /* 0x0000000408087c11 */ /* 0x000fe4000f8e08ff */
[----:B------:R-:W-:-:S03]  /*0ce0*/  LEA R3, R3, UR5, 0x1 ;  /* 0x0000000503037c11 */ /* 0x000fc6000f8e08ff */
[----:B------:R-:W-:-:S07]  /*0cf0*/  VIADD R8, R8, UR5 ;  /* 0x0000000508087c36 */ /* 0x000fce0008000000 */
.L_x_17:
        /* <DEDUP_REMOVED lines=13> */
[----:B--2---:R-:W-:Y:S05]  /*0dd0*/  @P0 BRA `(.L_x_17) ;  /* 0xfffffffc00c80947 */ /* 0x004fea000383ffff */
.L_x_14:
[----:B------:R-:W-:Y:S06]  /*0de0*/  BAR.SYNC.DEFER_BLOCKING 0x0 ;  /* 0x0000000000007b1d */ /* 0x000fec0000010000 */
[----:B-1----:R-:W0:Y:S04]  /*0df0*/  LDS.U16 R3, [R0] ;  /* 0x0000000000037984 */ /* 0x002e280000000400 */
[----:B0-----:R-:W-:Y:S01]  /*0e00*/  STG.E.U16 desc[UR8][R6.64], R3 ;  /* 0x0000000306007986 */ /* 0x001fe2000c101508 */
[----:B------:R-:W-:Y:S05]  /*0e10*/  EXIT ;  /* 0x000000000000794d */ /* 0x000fea0003800000 */
.L_x_18:
        /* <DEDUP_REMOVED lines=14> */
.L_x_44:


//--------------------- .text._Z17blocked_FW_phase2Psxii --------------------------
	.section	.text._Z17blocked_FW_phase2Psxii,"ax",@progbits
	.align	128
        .global         _Z17blocked_FW_phase2Psxii
        .type           _Z17blocked_FW_phase2Psxii,@function
        .size           _Z17blocked_FW_phase2Psxii,(.L_x_45 - _Z17blocked_FW_phase2Psxii)
        .other          _Z17blocked_FW_phase2Psxii,@"STO_CUDA_ENTRY STV_DEFAULT"
_Z17blocked_FW_phase2Psxii:
.text._Z17blocked_FW_phase2Psxii:
[----:B------:R-:W-:Y:S08]  /*0000*/  LDC R1, c[0x0][0x37c] ;  /* 0x0000df00ff017b82 */ /* 0x000ff00000000800 */
[----:B------:R-:W0:Y:S08]  /*0010*/  S2UR UR6, SR_CTAID.X ;  /* 0x00000000000679c3 */ /* 0x000e300000002500 */
[----:B------:R-:W0:Y:S02]  /*0020*/  LDC R13, c[0x0][0x390] ;  /* 0x0000e400ff0d7b82 */ /* 0x000e240000000800 */
[----:B0-----:R-:W-:-:S13]  /*0030*/  ISETP.NE.AND P0, PT, R13, UR6, PT ;  /* 0x000000060d007c0c */ /* 0x001fda000bf05270 */
[----:B------:R-:W-:Y:S05]  /*0040*/  @!P0 EXIT ;  /* 0x000000000000894d */ /* 0x000fea0003800000 */
[----:B------:R-:W0:Y:S01]  /*0050*/  S2R R11, SR_TID.Y ;  /* 0x00000000000b7919 */ /* 0x000e220000002200 */
[----:B------:R-:W1:Y:S01]  /*0060*/  LDCU UR8, c[0x0][0x394] ;  /* 0x00007280ff0877ac */ /* 0x000e620008000800 */
[----:B------:R-:W-:Y:S01]  /*0070*/  IMAD.MOV.U32 R3, RZ, RZ, RZ ;  /* 0x000000ffff037224 */ /* 0x000fe200078e00ff */
[----:B------:R-:W0:Y:S01]  /*0080*/  S2R R2, SR_TID.X ;  /* 0x0000000000027919 */ /* 0x000e220000002100 */
[----:B------:R-:W2:Y:S01]  /*0090*/  LDCU.128 UR16, c[0x0][0x380] ;  /* 0x00007000ff1077ac */ /* 0x000ea20008000c00 */
[----:B------:R-:W3:Y:S01]  /*00a0*/  LDCU.64 UR12, c[0x0][0x358] ;  /* 0x00006b00ff0c77ac */ /* 0x000ee20008000a00 */
[----:B-1----:R-:W-:Y:S02]  /*00b0*/  UIMAD UR6, UR6, UR8, URZ ;  /* 0x00000008060672a4 */ /* 0x002fe4000f8e02ff */
[----:B------:R-:W-:Y:S02]  /*00c0*/  IMAD R13, R13, UR8, RZ ;  /* 0x000000080d0d7c24 */ /* 0x000fe4000f8e02ff */
[----:B------:R-:W-:Y:S01]  /*00d0*/  USHF.R.S32.HI UR4, URZ, 0x1f, UR6 ;  /* 0x0000001fff047899 */ /* 0x000fe20008011406 */
[----:B--2---:R-:W-:-:S02]  /*00e0*/  IMAD.U32 R15, RZ, RZ, UR18 ;  /* 0x00000012ff0f7e24 */ /* 0x004fc4000f8e00ff */
[----:B------:R-:W-:Y:S01]  /*00f0*/  SHF.R.S32.HI R7, RZ, 0x1f, R13 ;  /* 0x0000001fff077819 */ /* 0x000fe2000001140d */
[----:B------:R-:W-:-:S04]  /*0100*/  UIMAD UR4, UR4, UR18, URZ ;  /* 0x00000012040472a4 */ /* 0x000fc8000f8e02ff */
[----:B------:R-:W-:Y:S01]  /*0110*/  IMAD R6, R7, UR18, RZ ;  /* 0x0000001207067c24 */ /* 0x000fe2000f8e02ff */
[----:B------:R-:W-:Y:S01]  /*0120*/  UIMAD UR4, UR6, UR19, UR4 ;  /* 0x00000013060472a4 */ /* 0x000fe2000f8e0204 */
[----:B0-----:R-:W-:-:S04]  /*0130*/  IMAD.WIDE.U32 R8, R11, UR18, R2 ;  /* 0x000000120b087c25 */ /* 0x001fc8000f8e0002 */
[----:B------:R-:W-:Y:S01]  /*0140*/  IMAD R0, R11, UR19, R9 ;  /* 0x000000130b007c24 */ /* 0x000fe2000f8e0209 */
[----:B------:R-:W-:-:S05]  /*0150*/  IADD3 R4, P0, PT, R13, R8, RZ ;  /* 0x000000080d047210 */ /* 0x000fca0007f1e0ff */
[----:B------:R-:W-:Y:S02]  /*0160*/  IMAD.X R5, R7, 0x1, R0, P0 ;  /* 0x0000000107057824 */ /* 0x000fe400000e0600 */
[----:B------:R-:W-:-:S04]  /*0170*/  IMAD.WIDE.U32 R14, R15, UR6, R4 ;  /* 0x000000060f0e7c25 */ /* 0x000fc8000f8e0004 */
[----:B------:R-:W-:-:S04]  /*0180*/  IMAD.WIDE.U32 R16, R13, UR18, R4 ;  /* 0x000000120d107c25 */ /* 0x000fc8000f8e0004 */
[----:B------:R-:W-:Y:S01]  /*0190*/  IMAD R5, R13, UR19, R6 ;  /* 0x000000130d057c24 */ /* 0x000fe2000f8e0206 */
[----:B------:R-:W-:Y:S01]  /*01a0*/  LEA R6, P0, R14, UR16, 0x1 ;  /* 0x000000100e067c11 */ /* 0x000fe2000f8008ff */
[----:B------:R-:W-:Y:S01]  /*01b0*/  VIADD R7, R15, UR4 ;  /* 0x000000040f077c36 */ /* 0x000fe20008000000 */
[----:B------:R-:W-:Y:S01]  /*01c0*/  LEA R4, P1, R16, UR16, 0x1 ;  /* 0x0000001010047c11 */ /* 0x000fe2000f8208ff */
[----:B------:R-:W-:-:S03]  /*01d0*/  IMAD.IADD R5, R17, 0x1, R5 ;  /* 0x0000000111057824 */ /* 0x000fc600078e0205 */
[----:B------:R-:W-:Y:S02]  /*01e0*/  LEA.HI.X R7, R14, UR17, R7, 0x1, P0 ;  /* 0x000000110e077c11 */ /* 0x000fe400080f0c07 */
[----:B------:R-:W-:-:S03]  /*01f0*/  LEA.HI.X R5, R16, UR17, R5, 0x1, P1 ;  /* 0x0000001110057c11 */ /* 0x000fc600088f0c05 */
[----:B---3--:R-:W2:Y:S04]  /*0200*/  LDG.E.U16 R17, desc[UR12][R6.64] ;  /* 0x0000000c06117981 */ /* 0x008ea8000c1e1500 */
[----:B------:R-:W3:Y:S01]  /*0210*/  LDG.E.U16 R19, desc[UR12][R4.64] ;  /* 0x0000000c04137981 */ /* 0x000ee2000c1e1500 */
[----:B------:R-:W0:Y:S01]  /*0220*/  S2UR UR7, SR_CgaCtaId ;  /* 0x00000000000779c3 */ /* 0x000e220000008800 */
[----:B------:R-:W-:Y:S01]  /*0230*/  IMAD R15, R11, UR8, RZ ;  /* 0x000000080b0f7c24 */ /* 0x000fe2000f8e02ff */
[----:B------:R-:W-:Y:S01]  /*0240*/  UMOV UR5, 0x400 ;  /* 0x0000040000057882 */ /* 0x000fe20000000000 */
[----:B------:R-:W-:Y:S02]  /*0250*/  UIMAD UR4, UR8, UR8, URZ ;  /* 0x00000008080472a4 */ /* 0x000fe4000f8e02ff */
[----:B------:R-:W-:Y:S01]  /*0260*/  IMAD.IADD R10, R15, 0x1, R2 ;  /* 0x000000010f0a7824 */ /* 0x000fe200078e0202 */
[----:B------:R-:W-:-:S02]  /*0270*/  UISETP.GE.AND UP0, UPT, UR8, 0x1, UPT ;  /* 0x000000010800788c */ /* 0x000fc4000bf06270 */
[----:B------:R-:W-:Y:S02]  /*0280*/  USHF.L.U32 UR4, UR4, 0x1, URZ ;  /* 0x0000000104047899 */ /* 0x000fe400080006ff */
[----:B0-----:R-:W-:-:S06]  /*0290*/  ULEA UR5, UR7, UR5, 0x18 ;  /* 0x0000000507057291 */ /* 0x001fcc000f8ec0ff */
[----:B------:R-:W-:-:S05]  /*02a0*/  LEA R10, R10, UR5, 0x1 ;  /* 0x000000050a0a7c11 */ /* 0x000fca000f8e08ff */
[----:B--2---:R0:W-:Y:S04]  /*02b0*/  STS.U16 [R10], R17 ;  /* 0x000000110a007388 */ /* 0x0041e80000000400 */
[----:B---3--:R0:W-:Y:S01]  /*02c0*/  STS.U16 [R10+UR4], R19 ;  /* 0x000000130a007988 */ /* 0x0081e20008000404 */
[----:B------:R-:W-:Y:S06]  /*02d0*/  BAR.SYNC.DEFER_BLOCKING 0x0 ;  /* 0x0000000000007b1d */ /* 0x000fec0000010000 */
[----:B------:R-:W-:Y:S05]  /*02e0*/  BRA.U !UP0, `(.L_x_19) ;  /* 0x00000005086c7547 */ /* 0x000fea000b800000 */
[----:B------:R-:W-:Y:S01]  /*02f0*/  UISETP.GE.U32.AND UP1, UPT, UR8, 0x4, UPT ;  /* 0x000000040800788c */ /* 0x000fe2000bf26070 */
[----:B------:R-:W-:Y:S01]  /*0300*/  HFMA2 R14, -RZ, RZ, 0, 0 ;  /* 0x00000000ff0e7431 */ /* 0x000fe200000001ff */
[----:B------:R-:W-:-:S04]  /*0310*/  ULOP3.LUT UR7, UR8, 0x3, URZ, 0xc0, !UPT ;  /* 0x0000000308077892 */ /* 0x000fc8000f8ec0ff */
[----:B------:R-:W-:-:S03]  /*0320*/  UISETP.NE.AND UP0, UPT, UR7, URZ, UPT ;  /* 0x000000ff0700728c */ /* 0x000fc6000bf05270 */
[----:B------:R-:W-:Y:S08]  /*0330*/  BRA.U !UP1, `(.L_x_20) ;  /* 0x0000000109ec7547 */ /* 0x000ff0000b800000 */
[----:B------:R-:W-:Y:S01]  /*0340*/  ULOP3.LUT UR10, UR8, 0x7ffffffc, URZ, 0xc0, !UPT ;  /* 0x7ffffffc080a7892 */ /* 0x000fe2000f8ec0ff */
[----:B------:R-:W-:Y:S01]  /*0350*/  LEA R16, R15, UR5, 0x1 ;  /* 0x000000050f107c11 */ /* 0x000fe2000f8e08ff */
[----:B------:R-:W1:Y:S01]  /*0360*/  LDCU UR9, c[0x0][0x394] ;  /* 0x00007280ff0977ac */ /* 0x000e620008000800 */
[----:B------:R-:W-:-:S03]  /*0370*/  LEA R12, R2, UR5, 0x1 ;  /* 0x00000005020c7c11 */ /* 0x000fc6000f8e08ff */
[----:B------:R-:W-:Y:S01]  /*0380*/  VIADD R16, R16, 0x4 ;  /* 0x0000000410107836 */ /* 0x000fe20000000000 */
[----:B------:R-:W-:Y:S01]  /*0390*/  ULEA UR11, UR8, 0x2, 0x1 ;  /* 0x00000002080b7891 */ /* 0x000fe2000f8e08ff */
[----:B------:R-:W-:Y:S01]  /*03a0*/  IMAD.U32 R14, RZ, RZ, UR10 ;  /* 0x0000000aff0e7e24 */ /* 0x000fe2000f8e00ff */
[----:B------:R-:W-:Y:S02]  /*03b0*/  ULEA UR14, UR8, 0x4, 0x1 ;  /* 0x00000004080e7891 */ /* 0x000fe4000f8e08ff */
[----:B------:R-:W-:Y:S02]  /*03c0*/  ULEA UR15, UR8, 0x6, 0x1 ;  /* 0x00000006080f7891 */ /* 0x000fe4000f8e08ff */
[----:B------:R-:W-:-:S12]  /*03d0*/  UIADD3 UR16, UPT, UPT, -UR10, URZ, URZ ;  /* 0x000000ff0a107290 */ /* 0x000fd8000fffe1ff */
.L_x_21:
[----:B0-----:R-:W-:Y:S01]  /*03e0*/  LDS.U16 R17, [R16+-0x4] ;  /* 0xfffffc0010117984 */ /* 0x001fe20000000400 */
[----:B-1----:R-:W-:Y:S01]  /*03f0*/  UMOV UR8, UR9 ;  /* 0x0000000900087c82 */ /* 0x002fe20008000000 */
[----:B------:R-:W-:Y:S02]  /*0400*/  UIADD3 UR16, UPT, UPT, UR16, 0x4, URZ ;  /* 0x0000000410107890 */ /* 0x000fe4000fffe0ff */
[----:B------:R-:W0:Y:S02]  /*0410*/  LDS.U16 R18, [R12+UR4] ;  /* 0x000000040c127984 */ /* 0x000e240008000400 */
[----:B------:R-:W-:Y:S02]  /*0420*/  UISETP.NE.AND UP1, UPT, UR16, URZ, UPT ;  /* 0x000000ff1000728c */ /* 0x000fe4000bf25270 */
[----:B------:R-:W1:Y:S01]  /*0430*/  LDS.U16 R19, [R10] ;  /* 0x000000000a137984 */ /* 0x000e620000000400 */
[----:B0-----:R-:W-:Y:S01]  /*0440*/  IMAD.IADD R21, R17, 0x1, R18 ;  /* 0x0000000111157824 */ /* 0x001fe200078e0212 */
[----:B-1----:R-:W-:-:S04]  /*0450*/  PRMT R18, R19, 0x9910, RZ ;  /* 0x0000991013127816 */ /* 0x002fc800000000ff */
[----:B------:R-:W-:-:S04]  /*0460*/  PRMT R17, R21, 0x9910, RZ ;  /* 0x0000991015117816 */ /* 0x000fc800000000ff */
[----:B------:R-:W-:Y:S01]  /*0470*/  ISETP.GT.AND P0, PT, R18, R17, PT ;  /* 0x000000111200720c */ /* 0x000fe20003f04270 */
[----:B------:R-:W-:-:S04]  /*0480*/  IMAD.U32 R17, RZ, RZ, UR11 ;  /* 0x0000000bff117e24 */ /* 0x000fc8000f8e00ff */
[----:B------:R-:W-:-:S08]  /*0490*/  IMAD R18, R17, UR8, R12 ;  /* 0x0000000811127c24 */ /* 0x000fd0000f8e020c */
[----:B------:R-:W-:Y:S01]  /*04a0*/  @P0 STS.U16 [R10], R21 ;  /* 0x000000150a000388 */ /* 0x000fe20000000400 */
[----:B------:R-:W-:Y:S06]  /*04b0*/  BAR.SYNC.DEFER_BLOCKING 0x0 ;  /* 0x0000000000007b1d */ /* 0x000fec0000010000 */
[----:B------:R-:W-:Y:S04]  /*04c0*/  LDS.U16 R18, [R18] ;  /* 0x0000000012127984 */ /* 0x000fe80000000400 */
[----:B------:R-:W0:Y:S04]  /*04d0*/  LDS.U16 R17, [R16+-0x2] ;  /* 0xfffffe0010117984 */ /* 0x000e280000000400 */
[----:B------:R-:W1:Y:S01]  /*04e0*/  LDS.U16 R19, [R10] ;  /* 0x000000000a137984 */ /* 0x000e620000000400 */
[----:B0-2---:R-:W-:Y:S01]  /*04f0*/  IMAD.IADD R23, R17, 0x1, R18 ;  /* 0x0000000111177824 */ /* 0x005fe200078e0212 */
[----:B-1----:R-:W-:-:S04]  /*0500*/  PRMT R20, R19, 0x9910, RZ ;  /* 0x0000991013147816 */ /* 0x002fc800000000ff */
[----:B------:R-:W-:Y:S02]  /*0510*/  PRMT R17, R23, 0x9910, RZ ;  /* 0x0000991017117816 */ /* 0x000fe400000000ff */
[----:B------:R-:W-:Y:S02]  /*0520*/  MOV R19, UR14 ;  /* 0x0000000e00137c02 */ /* 0x000fe40008000f00 */
[----:B------:R-:W-:-:S03]  /*0530*/  ISETP.GT.AND P0, PT, R20, R17, PT ;  /* 0x000000111400720c */ /* 0x000fc60003f04270 */
[----:B------:R-:W-:-:S10]  /*0540*/  IMAD R19, R19, UR8, R12 ;  /* 0x0000000813137c24 */ /* 0x000fd4000f8e020c */
        /* <DEDUP_REMOVED lines=14> */
[----:B------:R0:W1:Y:S04]  /*0630*/  LDS.U16 R17, [R16+0x2] ;  /* 0x0000020010117984 */ /* 0x0000680000000400 */
[----:B------:R-:W2:Y:S01]  /*0640*/  LDS.U16 R19, [R10] ;  /* 0x000000000a137984 */ /* 0x000ea20000000400 */
[----:B0-----:R-:W-:Y:S01]  /*0650*/  IADD3 R16, PT, PT, R16, 0x8, RZ ;  /* 0x0000000810107810 */ /* 0x001fe20007ffe0ff */
[----:B-1----:R-:W-:Y:S01]  /*0660*/  IMAD.IADD R23, R17, 0x1, R18 ;  /* 0x0000000111177824 */ /* 0x002fe200078e0212 */
[----:B--2---:R-:W-:-:S04]  /*0670*/  PRMT R20, R19, 0x9910, RZ ;  /* 0x0000991013147816 */ /* 0x004fc800000000ff */
[----:B------:R-:W-:-:S04]  /*0680*/  PRMT R17, R23, 0x9910, RZ ;  /* 0x0000991017117816 */ /* 0x000fc800000000ff */
[----:B------:R-:W-:Y:S01]  /*0690*/  ISETP.GT.AND P0, PT, R20, R17, PT ;  /* 0x000000111400720c */ /* 0x000fe20003f04270 */
[----:B------:R-:W-:-:S04]  /*06a0*/  IMAD.U32 R17, RZ, RZ, UR8 ;  /* 0x00000008ff117e24 */ /* 0x000fc8000f8e00ff */
[----:B------:R-:W-:-:S08]  /*06b0*/  IMAD R12, R17, 0x8, R12 ;  /* 0x00000008110c7824 */ /* 0x000fd000078e020c */
[----:B------:R2:W-:Y:S01]  /*06c0*/  @P0 STS.U16 [R10], R23 ;  /* 0x000000170a000388 */ /* 0x0005e20000000400 */
[----:B------:R-:W-:Y:S06]  /*06d0*/  BAR.SYNC.DEFER_BLOCKING 0x0 ;  /* 0x0000000000007b1d */ /* 0x000fec0000010000 */
[----:B------:R-:W-:Y:S05]  /*06e0*/  BRA.U UP1, `(.L_x_21) ;  /* 0xfffffffd013c7547 */ /* 0x000fea000b83ffff */
.L_x_20:
[----:B------:R-:W-:Y:S05]  /*06f0*/  BRA.U !UP0, `(.L_x_19) ;  /* 0x0000000108687547 */ /* 0x000fea000b800000 */
[----:B------:R-:W1:Y:S01]  /*0700*/  S2UR UR9, SR_CgaCtaId ;  /* 0x00000000000979c3 */ /* 0x000e620000008800 */
[----:B------:R-:W-:Y:S01]  /*0710*/  IMAD R12, R14, UR8, R2 ;  /* 0x000000080e0c7c24 */ /* 0x000fe2000f8e0202 */
[----:B------:R-:W-:Y:S01]  /*0720*/  UMOV UR5, 0x400 ;  /* 0x0000040000057882 */ /* 0x000fe20000000000 */
[----:B------:R-:W-:Y:S01]  /*0730*/  IMAD.IADD R14, R15, 0x1, R14 ;  /* 0x000000010f0e7824 */ /* 0x000fe200078e020e */
[----:B------:R-:W3:Y:S02]  /*0740*/  LDCU UR10, c[0x0][0x394] ;  /* 0x00007280ff0a77ac */ /* 0x000ee40008000800 */
[----:B------:R-:W-:Y:S01]  /*0750*/  LEA R12, R12, UR4, 0x1 ;  /* 0x000000040c0c7c11 */ /* 0x000fe2000f8e08ff */
[----:B------:R-:W-:Y:S02]  /*0760*/  UIADD3 UR7, UPT, UPT, -UR7, URZ, URZ ;  /* 0x000000ff07077290 */ /* 0x000fe4000fffe1ff */
[----:B-1----:R-:W-:-:S06]  /*0770*/  ULEA UR5, UR9, UR5, 0x18 ;  /* 0x0000000509057291 */ /* 0x002fcc000f8ec0ff */
[----:B------:R-:W-:Y:S01]  /*0780*/  VIADD R12, R12, UR5 ;  /* 0x000000050c0c7c36 */ /* 0x000fe20008000000 */
[----:B---3--:R-:W-:-:S07]  /*0790*/  LEA R14, R14, UR5, 0x1 ;  /* 0x000000050e0e7c11 */ /* 0x008fce000f8e08ff */
.L_x_22:
[----:B-1----:R1:W-:Y:S01]  /*07a0*/  LDS.U16 R16, [R14] ;  /* 0x000000000e107984 */ /* 0x0023e20000000400 */
[----:B------:R-:W-:Y:S01]  /*07b0*/  UIADD3 UR7, UPT, UPT, UR7, 0x1, URZ ;  /* 0x0000000107077890 */ /* 0x000fe2000fffe0ff */
[----:B------:R-:W-:Y:S02]  /*07c0*/  UMOV UR8, UR10 ;  /* 0x0000000a00087c82 */ /* 0x000fe40008000000 */
[----:B0-----:R-:W0:Y:S01]  /*07d0*/  LDS.U16 R17, [R12] ;  /* 0x000000000c117984 */ /* 0x001e220000000400 */
[----:B------:R-:W-:-:S03]  /*07e0*/  UISETP.NE.AND UP0, UPT, UR7, URZ, UPT ;  /* 0x000000ff0700728c */ /* 0x000fc6000bf05270 */
[----:B------:R-:W3:Y:S01]  /*07f0*/  LDS.U16 R18, [R10] ;  /* 0x000000000a127984 */ /* 0x000ee20000000400 */
[----:B-1----:R-:W-:Y:S01]  /*0800*/  IADD3 R14, PT, PT, R14, 0x2, RZ ;  /* 0x000000020e0e7810 */ /* 0x002fe20007ffe0ff */
[----:B0-----:R-:W-:Y:S01]  /*0810*/  IMAD.IADD R19, R16, 0x1, R17 ;  /* 0x0000000110137824 */ /* 0x001fe200078e0211 */
[----:B---3--:R-:W-:-:S04]  /*0820*/  PRMT R17, R18, 0x9910, RZ ;  /* 0x0000991012117816 */ /* 0x008fc800000000ff */
[----:B------:R-:W-:-:S04]  /*0830*/  PRMT R16, R19, 0x9910, RZ ;  /* 0x0000991013107816 */ /* 0x000fc800000000ff */
[----:B------:R-:W-:Y:S01]  /*0840*/  ISETP.GT.AND P0, PT, R17, R16, PT ;  /* 0x000000101100720c */ /* 0x000fe20003f04270 */
[----:B------:R-:W-:-:S04]  /*0850*/  IMAD.U32 R17, RZ, RZ, UR8 ;  /* 0x00000008ff117e24 */ /* 0x000fc8000f8e00ff */
[----:B------:R-:W-:-:S08]  /*0860*/  IMAD R12, R17, 0x2, R12 ;  /* 0x00000002110c7824 */ /* 0x000fd000078e020c */
[----:B------:R1:W-:Y:S01]  /*0870*/  @P0 STS.U16 [R10], R19 ;  /* 0x000000130a000388 */ /* 0x0003e20000000400 */
[----:B------:R-:W-:Y:S06]  /*0880*/  BAR.SYNC.DEFER_BLOCKING 0x0 ;  /* 0x0000000000007b1d */ /* 0x000fec0000010000 */
[----:B------:R-:W-:Y:S05]  /*0890*/  BRA.U UP0, `(.L_x_22) ;  /* 0xfffffffd00c07547 */ /* 0x000fea000b83ffff */
.L_x_19:
[----:B------:R-:W-:Y:S01]  /*08a0*/  BAR.SYNC.DEFER_BLOCKING 0x0 ;  /* 0x0000000000007b1d */ /* 0x000fe20000010000 */
[----:B------:R-:W-:Y:S02]  /*08b0*/  USHF.R.S32.HI UR5, URZ, 0x1f, UR6 ;  /* 0x0000001fff057899 */ /* 0x000fe40008011406 */
[----:B------:R-:W-:Y:S02]  /*08c0*/  IADD3 R16, P0, PT, R8, UR6, RZ ;  /* 0x0000000608107c10 */ /* 0x000fe4000ff1e0ff */
[----:B------:R-:W-:Y:S01]  /*08d0*/  SHF.R.S32.HI R8, RZ, 0x1f, R13 ;  /* 0x0000001fff087819 */ /* 0x000fe2000001140d */
[----:B------:R-:W3:Y:S01]  /*08e0*/  LDCU.128 UR16, c[0x0][0x380] ;  /* 0x00007000ff1077ac */ /* 0x000ee20008000c00 */
[----:B0-----:R-:W-:Y:S01]  /*08f0*/  IADD3.X R17, PT, PT, R0, UR5, RZ, P0, !PT ;  /* 0x0000000500117c10 */ /* 0x001fe200087fe4ff */
[----:B-1----:R-:W0:Y:S02]  /*0900*/  LDS.U16 R19, [R10] ;  /* 0x000000000a137984 */ /* 0x002e240000000400 */
[----:B---3--:R-:W-:-:S02]  /*0910*/  IMAD R0, R8, UR18, RZ ;  /* 0x0000001208007c24 */ /* 0x008fc4000f8e02ff */
[----:B------:R-:W-:-:S04]  /*0920*/  IMAD.WIDE.U32 R16, R13, UR18, R16 ;  /* 0x000000120d107c25 */ /* 0x000fc8000f8e0010 */
[----:B------:R-:W-:Y:S01]  /*0930*/  IMAD R9, R13, UR19, R0 ;  /* 0x000000130d097c24 */ /* 0x000fe2000f8e0200 */
[----:B------:R-:W-:-:S03]  /*0940*/  LEA R8, P0, R16, UR16, 0x1 ;  /* 0x0000001010087c11 */ /* 0x000fc6000f8008ff */
[----:B------:R-:W-:-:S05]  /*0950*/  IMAD.IADD R9, R9, 0x1, R17 ;  /* 0x0000000109097824 */ /* 0x000fca00078e0211 */
[----:B------:R-:W-:Y:S01]  /*0960*/  LEA.HI.X R9, R16, UR17, R9, 0x1, P0 ;  /* 0x0000001110097c11 */ /* 0x000fe200080f0c09 */
[----:B0-----:R0:W-:Y:S04]  /*0970*/  STG.E.U16 desc[UR12][R6.64], R19 ;  /* 0x0000001306007986 */ /* 0x0011e8000c10150c */
[----:B------:R-:W3:Y:S04]  /*0980*/  LDG.E.U16 R13, desc[UR12][R8.64] ;  /* 0x0000000c080d7981 */ /* 0x000ee8000c1e1500 */
[----:B------:R-:W4:Y:S01]  /*0990*/  LDG.E.U16 R5, desc[UR12][R4.64] ;  /* 0x0000000c04057981 */ /* 0x000f22000c1e1500 */
[----:B------:R-:W-:-:S03]  /*09a0*/  UISETP.GE.AND UP0, UPT, UR8, 0x1, UPT ;  /* 0x000000010800788c */ /* 0x000fc6000bf06270 */
[----:B---3--:R0:W-:Y:S04]  /*09b0*/  STS.U16 [R10], R13 ;  /* 0x0000000d0a007388 */ /* 0x0081e80000000400 */
[----:B----4-:R0:W-:Y:S01]  /*09c0*/  STS.U16 [R10+UR4], R5 ;  /* 0x000000050a007988 */ /* 0x0101e20008000404 */
[----:B------:R-:W-:Y:S06]  /*09d0*/  BAR.SYNC.DEFER_BLOCKING 0x0 ;  /* 0x0000000000007b1d */ /* 0x000fec0000010000 */
[----:B------:R-:W-:Y:S05]  /*09e0*/  BRA.U !UP0, `(.L_x_23) ;  /* 0x0000000508687547 */ /* 0x000fea000b800000 */
[----:B------:R-:W-:Y:S01]  /*09f0*/  UISETP.GE.U32.AND UP1, UPT, UR8, 0x4, UPT ;  /* 0x000000040800788c */ /* 0x000fe2000bf26070 */
[----:B------:R-:W-:Y:S01]  /*0a00*/  IMAD.MOV.U32 R0, RZ, RZ, RZ ;  /* 0x000000ffff007224 */ /* 0x000fe200078e00ff */
[----:B------:R-:W-:-:S04]  /*0a10*/  ULOP3.LUT UR5, UR8, 0x3, URZ, 0xc0, !UPT ;  /* 0x0000000308057892 */ /* 0x000fc8000f8ec0ff */
[----:B------:R-:W-:-:S03]  /*0a20*/  UISETP.NE.AND UP0, UPT, UR5, URZ, UPT ;  /* 0x000000ff0500728c */ /* 0x000fc6000bf05270 */
[----:B------:R-:W-:Y:S08]  /*0a30*/  BRA.U !UP1, `(.L_x_24) ;  /* 0x0000000109f07547 */ /* 0x000ff0000b800000 */
[----:B------:R-:W1:Y:S01]  /*0a40*/  S2UR UR7, SR_CgaCtaId ;  /* 0x00000000000779c3 */ /* 0x000e620000008800 */
[----:B------:R-:W-:Y:S01]  /*0a50*/  UMOV UR6, 0x400 ;  /* 0x0000040000067882 */ /* 0x000fe20000000000 */
[----:B------:R-:W-:Y:S02]  /*0a60*/  USHF.L.U32 UR9, UR8, 0x1, URZ ;  /* 0x0000000108097899 */ /* 0x000fe400080006ff */
[----:B------:R-:W-:-:S04]  /*0a70*/  ULOP3.LUT UR11, UR8, 0x7ffffffc, URZ, 0xc0, !UPT ;  /* 0x7ffffffc080b7892 */ /* 0x000fc8000f8ec0ff */
[----:B------:R-:W-:Y:S01]  /*0a80*/  LEA R11, R11, UR9, 0x1 ;  /* 0x000000090b0b7c11 */ /* 0x000fe2000f8e08ff */
[----:B------:R-:W-:Y:S02]  /*0a90*/  UIADD3 UR10, UPT, UPT, -UR11, URZ, URZ ;  /* 0x000000ff0b0a7290 */ /* 0x000fe4000fffe1ff */
[----:B-1----:R-:W-:Y:S01]  /*0aa0*/  ULEA UR6, UR7, UR6, 0x18 ;  /* 0x0000000607067291 */ /* 0x002fe2000f8ec0ff */
[----:B------:R-:W1:Y:S05]  /*0ab0*/  LDCU UR7, c[0x0][0x394] ;  /* 0x00007280ff0777ac */ /* 0x000e6a0008000800 */
[----:B------:R-:W-:Y:S01]  /*0ac0*/  IMAD.U32 R0, RZ, RZ, UR6 ;  /* 0x00000006ff007e24 */ /* 0x000fe2000f8e00ff */
[----:B------:R-:W-:-:S03]  /*0ad0*/  LEA R4, R2, UR6, 0x1 ;  /* 0x0000000602047c11 */ /* 0x000fc6000f8e08ff */
[----:B------:R-:W-:Y:S02]  /*0ae0*/  IMAD R11, R11, UR8, R0 ;  /* 0x000000080b0b7c24 */ /* 0x000fe4000f8e0200 */
[----:B------:R-:W-:Y:S02]  /*0af0*/  IMAD.U32 R0, RZ, RZ, UR11 ;  /* 0x0000000bff007e24 */ /* 0x000fe4000f8e00ff */
[----:B0-----:R-:W-:-:S07]  /*0b00*/  VIADD R5, R11, 0x4 ;  /* 0x000000040b057836 */ /* 0x001fce0000000000 */
.L_x_25:
[----:B------:R-:W-:Y:S01]  /*0b10*/  LDS.U16 R6, [R5+-0x4] ;  /* 0xfffffc0005067984 */ /* 0x000fe20000000400 */
[----:B-1----:R-:W-:Y:S01]  /*0b20*/  UMOV UR8, UR7 ;  /* 0x0000000700087c82 */ /* 0x002fe20008000000 */
[----:B------:R-:W-:Y:S02]  /*0b30*/  UIADD3 UR10, UPT, UPT, UR10, 0x4, URZ ;  /* 0x000000040a0a7890 */ /* 0x000fe4000fffe0ff */
[----:B------:R-:W0:Y:S02]  /*0b40*/  LDS.U16 R7, [R4] ;  /* 0x0000000004077984 */ /* 0x000e240000000400 */
[----:B------:R-:W-:Y:S02]  /*0b50*/  UISETP.NE.AND UP1, UPT, UR10, URZ, UPT ;  /* 0x000000ff0a00728c */ /* 0x000fe4000bf25270 */
[----:B------:R-:W1:Y:S01]  /*0b60*/  LDS.U16 R11, [R10] ;  /* 0x000000000a0b7984 */ /* 0x000e620000000400 */
[----:B0-----:R-:W-:Y:S02]  /*0b70*/  IADD3 R13, PT, PT, R6, R7, RZ ;  /* 0x00000007060d7210 */ /* 0x001fe40007ffe0ff */
[----:B-1----:R-:W-:-:S02]  /*0b80*/  PRMT R7, R11, 0x9910, RZ ;  /* 0x000099100b077816 */ /* 0x002fc400000000ff */
[----:B------:R-:W-:-:S04]  /*0b90*/  PRMT R6, R13, 0x9910, RZ ;  /* 0x000099100d067816 */ /* 0x000fc800000000ff */
[----:B------:R-:W-:-:S13]  /*0ba0*/  ISETP.GT.AND P0, PT, R7, R6, PT ;  /* 0x000000060700720c */ /* 0x000fda0003f04270 */
[----:B------:R-:W-:Y:S01]  /*0bb0*/  @P0 STS.U16 [R10], R13 ;  /* 0x0000000d0a000388 */ /* 0x000fe20000000400 */
[----:B------:R-:W-:Y:S06]  /*0bc0*/  BAR.SYNC.DEFER_BLOCKING 0x0 ;  /* 0x0000000000007b1d */ /* 0x000fec0000010000 */
[----:B------:R-:W-:Y:S04]  /*0bd0*/  LDS.U16 R6, [R5+-0x2] ;  /* 0xfffffe0005067984 */ /* 0x000fe80000000400 */
[----:B------:R-:W0:Y:S04]  /*0be0*/  LDS.U16 R7, [R4+UR9] ;  /* 0x0000000904077984 */ /* 0x000e280008000400 */
[----:B------:R-:W1:Y:S01]  /*0bf0*/  LDS.U16 R11, [R10] ;  /* 0x000000000a0b7984 */ /* 0x000e620000000400 */
[----:B0--3--:R-:W-:Y:S01]  /*0c00*/  IMAD.IADD R17, R6, 0x1, R7 ;  /* 0x0000000106117824 */ /* 0x009fe200078e0207 */
[----:B-1----:R-:W-:-:S04]  /*0c10*/  PRMT R7, R11, 0x9910, RZ ;  /* 0x000099100b077816 */ /* 0x002fc800000000ff */
[----:B------:R-:W-:-:S04]  /*0c20*/  PRMT R6, R17, 0x9910, RZ ;  /* 0x0000991011067816 */ /* 0x000fc800000000ff */
[----:B------:R-:W-:Y:S01]  /*0c30*/  ISETP.GT.AND P0, PT, R7, R6, PT ;  /* 0x000000060700720c */ /* 0x000fe20003f04270 */
[----:B------:R-:W-:-:S04]  /*0c40*/  IMAD.U32 R7, RZ, RZ, UR8 ;  /* 0x00000008ff077e24 */ /* 0x000fc8000f8e00ff */
[----:B------:R-:W-:-:S08]  /*0c50*/  IMAD R7, R7, 0x4, R4 ;  /* 0x0000000407077824 */ /* 0x000fd000078e0204 */
        /* <DEDUP_REMOVED lines=14> */
[----:B------:R0:W1:Y:S04]  /*0d40*/  LDS.U16 R6, [R5+0x2] ;  /* 0x0000020005067984 */ /* 0x0000680000000400 */
[----:B------:R-:W3:Y:S01]  /*0d50*/  LDS.U16 R7, [R10] ;  /* 0x000000000a077984 */ /* 0x000ee20000000400 */
[----:B0-----:R-:W-:Y:S01]  /*0d60*/  VIADD R5, R5, 0x8 ;  /* 0x0000000805057836 */ /* 0x001fe20000000000 */
[----:B-1----:R-:W-:-:S02]  /*0d70*/  IADD3 R17, PT, PT, R6, R11, RZ ;  /* 0x0000000b06117210 */ /* 0x002fc40007ffe0ff */
[----:B---3--:R-:W-:Y:S02]  /*0d80*/  PRMT R7, R7, 0x9910, RZ ;  /* 0x0000991007077816 */ /* 0x008fe400000000ff */
[----:B------:R-:W-:-:S04]  /*0d90*/  PRMT R6, R17, 0x9910, RZ ;  /* 0x0000991011067816 */ /* 0x000fc800000000ff */
[----:B------:R-:W-:Y:S01]  /*0da0*/  ISETP.GT.AND P0, PT, R7, R6, PT ;  /* 0x000000060700720c */ /* 0x000fe20003f04270 */
[----:B------:R-:W-:-:S04]  /*0db0*/  IMAD.U32 R7, RZ, RZ, UR8 ;  /* 0x00000008ff077e24 */ /* 0x000fc8000f8e00ff */
[----:B------:R-:W-:-:S08]  /*0dc0*/  IMAD R4, R7, 0x8, R4 ;  /* 0x0000000807047824 */ /* 0x000fd000078e0204 */
[----:B------:R3:W-:Y:S01]  /*0dd0*/  @P0 STS.U16 [R10], R17 ;  /* 0x000000110a000388 */ /* 0x0007e20000000400 */
[----:B------:R-:W-:Y:S06]  /*0de0*/  BAR.SYNC.DEFER_BLOCKING 0x0 ;  /* 0x0000000000007b1d */ /* 0x000fec0000010000 */
[----:B------:R-:W-:Y:S05]  /*0df0*/  BRA.U UP1, `(.L_x_25) ;  /* 0xfffffffd01447547 */ /* 0x000fea000b83ffff */
.L_x_24:
[----:B------:R-:W-:Y:S05]  /*0e00*/  BRA.U !UP0, `(.L_x_23) ;  /* 0x0000000108607547 */ /* 0x000fea000b800000 */
[----:B------:R-:W1:Y:S01]  /*0e10*/  S2UR UR7, SR_CgaCtaId ;  /* 0x00000000000779c3 */ /* 0x000e620000008800 */
[----:B------:R-:W-:Y:S01]  /*0e20*/  IMAD.IADD R15, R15, 0x1, R0 ;  /* 0x000000010f0f7824 */ /* 0x000fe200078e0200 */
[----:B------:R-:W-:Y:S01]  /*0e30*/  UMOV UR6, 0x400 ;  /* 0x0000040000067882 */ /* 0x000fe20000000000 */
[----:B------:R-:W-:Y:S01]  /*0e40*/  IMAD R0, R0, UR8, R2 ;  /* 0x0000000800007c24 */ /* 0x000fe2000f8e0202 */
[----:B------:R-:W-:Y:S02]  /*0e50*/  UIADD3 UR5, UPT, UPT, -UR5, URZ, URZ ;  /* 0x000000ff05057290 */ /* 0x000fe4000fffe1ff */
[----:B------:R-:W-:Y:S02]  /*0e60*/  LEA R15, R15, UR4, 0x1 ;  /* 0x000000040f0f7c11 */ /* 0x000fe4000f8e08ff */
[----:B0-----:R-:W0:Y:S01]  /*0e70*/  LDC R7, c[0x0][0x394] ;  /* 0x0000e500ff077b82 */ /* 0x001e220000000800 */
[----:B-1----:R-:W-:-:S06]  /*0e80*/  ULEA UR6, UR7, UR6, 0x18 ;  /* 0x0000000607067291 */ /* 0x002fcc000f8ec0ff */
[----:B------:R-:W-:Y:S02]  /*0e90*/  LEA R0, R0, UR6, 0x1 ;  /* 0x0000000600007c11 */ /* 0x000fe4000f8e08ff */
[----:B------:R-:W-:-:S07]  /*0ea0*/  IADD3 R15, PT, PT, R15, UR6, RZ ;  /* 0x000000060f0f7c10 */ /* 0x000fce000fffe0ff */
.L_x_26:
[----:B-1----:R1:W-:Y:S01]  /*0eb0*/  LDS.U16 R2, [R15] ;  /* 0x000000000f027984 */ /* 0x0023e20000000400 */
[----:B------:R-:W-:-:S03]  /*0ec0*/  UIADD3 UR5, UPT, UPT, UR5, 0x1, URZ ;  /* 0x0000000105057890 */ /* 0x000fc6000fffe0ff */
[----:B------:R0:W4:Y:S01]  /*0ed0*/  LDS.U16 R3, [R0] ;  /* 0x0000000000037984 */ /* 0x0001220000000400 */
[----:B------:R-:W-:-:S03]  /*0ee0*/  UISETP.NE.AND UP0, UPT, UR5, URZ, UPT ;  /* 0x000000ff0500728c */ /* 0x000fc6000bf05270 */
[----:B------:R-:W5:Y:S01]  /*0ef0*/  LDS.U16 R4, [R10] ;  /* 0x000000000a047984 */ /* 0x000f620000000400 */
[----:B-1----:R-:W-:Y:S02]  /*0f00*/  VIADD R15, R15, 0x2 ;  /* 0x000000020f0f7836 */ /* 0x002fe40000000000 */
[----:B0-----:R-:W-:Y:S02]  /*0f10*/  IMAD R0, R7, 0x2, R0 ;  /* 0x0000000207007824 */ /* 0x001fe400078e0200 */
[----:B----4-:R-:W-:Y:S01]  /*0f20*/  IMAD.IADD R5, R2, 0x1, R3 ;  /* 0x0000000102057824 */ /* 0x010fe200078e0203 */
[----:B-----5:R-:W-:-:S04]  /*0f30*/  PRMT R3, R4, 0x9910, RZ ;  /* 0x0000991004037816 */ /* 0x020fc800000000ff */
[----:B------:R-:W-:-:S04]  /*0f40*/  PRMT R2, R5, 0x9910, RZ ;  /* 0x0000991005027816 */ /* 0x000fc800000000ff */
[----:B------:R-:W-:-:S13]  /*0f50*/  ISETP.GT.AND P0, PT, R3, R2, PT ;  /* 0x000000020300720c */ /* 0x000fda0003f04270 */
[----:B------:R1:W-:Y:S01]  /*0f60*/  @P0 STS.U16 [R10], R5 ;  /* 0x000000050a000388 */ /* 0x0003e20000000400 */
[----:B------:R-:W-:Y:S06]  /*0f70*/  BAR.SYNC.DEFER_BLOCKING 0x0 ;  /* 0x0000000000007b1d */ /* 0x000fec0000010000 */
[----:B------:R-:W-:Y:S05]  /*0f80*/  BRA.U UP0, `(.L_x_26) ;  /* 0xfffffffd00c87547 */ /* 0x000fea000b83ffff */
.L_x_23:
[----:B------:R-:W-:Y:S06]  /*0f90*/  BAR.SYNC.DEFER_BLOCKING 0x0 ;  /* 0x0000000000007b1d */ /* 0x000fec0000010000 */
[----:B------:R-:W4:Y:S04]  /*0fa0*/  LDS.U16 R3, [R10] ;  /* 0x000000000a037984 */ /* 0x000f280000000400 */
[----:B----4-:R-:W-:Y:S01]  /*0fb0*/  STG.E.U16 desc[UR12][R8.64], R3 ;  /* 0x0000000308007986 */ /* 0x010fe2000c10150c */
[----:B------:R-:W-:Y:S05]  /*0fc0*/  EXIT ;  /* 0x000000000000794d */ /* 0x000fea0003800000 */
.L_x_27:
        /* <DEDUP_REMOVED lines=11> */
.L_x_45:


//--------------------- .text._Z23blocked_FW_phase1_pitchPsiii --------------------------
	.section	.text._Z23blocked_FW_phase1_pitchPsiii,"ax",@progbits
	.align	128
        .global         _Z23blocked_FW_phase1_pitchPsiii
        .type           _Z23blocked_FW_phase1_pitchPsiii,@function
        .size           _Z23blocked_FW_phase1_pitchPsiii,(.L_x_46 - _Z23blocked_FW_phase1_pitchPsiii)
        .other          _Z23blocked_FW_phase1_pitchPsiii,@"STO_CUDA_ENTRY STV_DEFAULT"
_Z23blocked_FW_phase1_pitchPsiii:
.text._Z23blocked_FW_phase1_pitchPsiii:
[----:B------:R-:W-:Y:S01]  /*0000*/  LDC R1, c[0x0][0x37c] ;  /* 0x0000df00ff017b82 */ /* 0x000fe20000000800 */
[----:B------:R-:W0:Y:S01]  /*0010*/  S2R R6, SR_TID.Y ;  /* 0x0000000000067919 */ /* 0x000e220000002200 */
[----:B------:R-:W1:Y:S01]  /*0020*/  LDCU UR8, c[0x0][0x390] ;  /* 0x00007200ff0877ac */ /* 0x000e620008000800 */
[----:B------:R-:W2:Y:S01]  /*0030*/  S2R R0, SR_TID.X ;  /* 0x0000000000007919 */ /* 0x000ea20000002100 */
[----:B------:R-:W3:Y:S01]  /*0040*/  LDCU.128 UR4, c[0x0][0x380] ;  /* 0x00007000ff0477ac */ /* 0x000ee20008000c00 */
[----:B-1----:R-:W-:-:S04]  /*0050*/  IMAD.U32 R5, RZ, RZ, UR8 ;  /* 0x00000008ff057e24 */ /* 0x002fc8000f8e00ff */
[----:B---3--:R-:W-:-:S04]  /*0060*/  IMAD R2, R5, UR7, RZ ;  /* 0x0000000705027c24 */ /* 0x008fc8000f8e02ff */
[----:B------:R-:W-:Y:S02]  /*0070*/  IMAD R3, R2, UR6, RZ ;  /* 0x0000000602037c24 */ /* 0x000fe4000f8e02ff */
[----:B0-----:R-:W-:Y:S01]  /*0080*/  IMAD R4, R6, UR6, RZ ;  /* 0x0000000606047c24 */ /* 0x001fe2000f8e02ff */
[----:B------:R-:W0:Y:S04]  /*0090*/  LDCU.64 UR6, c[0x0][0x358] ;  /* 0x00006b00ff0677ac */ /* 0x000e280008000a00 */
[--C-:B------:R-:W-:Y:S02]  /*00a0*/  SHF.R.S32.HI R7, RZ, 0x1f, R4.reuse ;  /* 0x0000001fff077819 */ /* 0x100fe40000011404 */
[----:B------:R-:W-:Y:S02]  /*00b0*/  IADD3 R4, P0, P1, R3, R2, R4 ;  /* 0x0000000203047210 */ /* 0x000fe4000791e004 */
[----:B------:R-:W-:-:S02]  /*00c0*/  SHF.R.S32.HI R2, RZ, 0x1f, R2 ;  /* 0x0000001fff027819 */ /* 0x000fc40000011402 */
[----:B------:R-:W-:-:S04]  /*00d0*/  SHF.R.S32.HI R3, RZ, 0x1f, R3 ;  /* 0x0000001fff037819 */ /* 0x000fc80000011403 */
[----:B------:R-:W-:Y:S02]  /*00e0*/  IADD3.X R3, PT, PT, R3, R2, R7, P0, P1 ;  /* 0x0000000203037210 */ /* 0x000fe400007e2407 */
[----:B------:R-:W-:-:S04]  /*00f0*/  IADD3 R2, P0, PT, R4, UR4, RZ ;  /* 0x0000000404027c10 */ /* 0x000fc8000ff1e0ff */
[----:B------:R-:W-:-:S03]  /*0100*/  IADD3.X R3, PT, PT, R3, UR5, RZ, P0, !PT ;  /* 0x0000000503037c10 */ /* 0x000fc600087fe4ff */
[----:B--2---:R-:W-:-:S05]  /*0110*/  IMAD.WIDE.U32 R2, R0, 0x2, R2 ;  /* 0x0000000200027825 */ /* 0x004fca00078e0002 */
[----:B0-----:R-:W2:Y:S01]  /*0120*/  LDG.E.U16 R9, desc[UR6][R2.64] ;  /* 0x0000000602097981 */ /* 0x001ea2000c1e1500 */
[----:B------:R-:W0:Y:S01]  /*0130*/  S2UR UR5, SR_CgaCtaId ;  /* 0x00000000000579c3 */ /* 0x000e220000008800 */
[----:B------:R-:W-:Y:S01]  /*0140*/  IMAD R7, R6, R5, RZ ;  /* 0x0000000506077224 */ /* 0x000fe200078e02ff */
[----:B------:R-:W-:Y:S01]  /*0150*/  UMOV UR4, 0x400 ;  /* 0x0000040000047882 */ /* 0x000fe20000000000 */
[----:B------:R-:W-:Y:S02]  /*0160*/  ISETP.GE.AND P0, PT, R5, 0x1, PT ;  /* 0x000000010500780c */ /* 0x000fe40003f06270 */
[----:B------:R-:W-:Y:S01]  /*0170*/  IMAD.IADD R4, R7, 0x1, R0 ;  /* 0x0000000107047824 */ /* 0x000fe200078e0200 */
[----:B0-----:R-:W-:-:S06]  /*0180*/  ULEA UR4, UR5, UR4, 0x18 ;  /* 0x0000000405047291 */ /* 0x001fcc000f8ec0ff */
[----:B------:R-:W-:-:S05]  /*0190*/  LEA R4, R4, UR4, 0x1 ;  /* 0x0000000404047c11 */ /* 0x000fca000f8e08ff */
[----:B--2---:R0:W-:Y:S01]  /*01a0*/  STS.U16 [R4], R9 ;  /* 0x0000000904007388 */ /* 0x0041e20000000400 */
[----:B------:R-:W-:Y:S06]  /*01b0*/  BAR.SYNC.DEFER_BLOCKING 0x0 ;  /* 0x0000000000007b1d */ /* 0x000fec0000010000 */
[----:B------:R-:W-:Y:S05]  /*01c0*/  @!P0 BRA `(.L_x_28) ;  /* 0x0000000400348947 */ /* 0x000fea0003800000 */
[C---:B------:R-:W-:Y:S01]  /*01d0*/  ISETP.GE.U32.AND P1, PT, R5.reuse, 0x4, PT ;  /* 0x000000040500780c */ /* 0x040fe20003f26070 */
[----:B------:R-:W-:Y:S01]  /*01e0*/  IMAD.MOV.U32 R8, RZ, RZ, RZ ;  /* 0x000000ffff087224 */ /* 0x000fe200078e00ff */
[----:B------:R-:W-:-:S04]  /*01f0*/  LOP3.LUT R6, R5, 0x3, RZ, 0xc0, !PT ;  /* 0x0000000305067812 */ /* 0x000fc800078ec0ff */
[----:B------:R-:W-:-:S07]  /*0200*/  ISETP.NE.AND P0, PT, R6, RZ, PT ;  /* 0x000000ff0600720c */ /* 0x000fce0003f05270 */
[----:B------:R-:W-:Y:S06]  /*0210*/  @!P1 BRA `(.L_x_29) ;  /* 0x0000000000cc9947 */ /* 0x000fec0003800000 */
[----:B0-----:R-:W0:Y:S01]  /*0220*/  LDC R9, c[0x0][0x390] ;  /* 0x0000e400ff097b82 */ /* 0x001e220000000800 */
[----:B------:R-:W-:Y:S02]  /*0230*/  LEA R11, R7, UR4, 0x1 ;  /* 0x00000004070b7c11 */ /* 0x000fe4000f8e08ff */
[----:B------:R-:W-:Y:S02]  /*0240*/  LOP3.LUT R8, R5, 0x7ffffffc, RZ, 0xc0, !PT ;  /* 0x7ffffffc05087812 */ /* 0x000fe400078ec0ff */
[----:B------:R-:W-:Y:S01]  /*0250*/  LEA R10, R0, UR4, 0x1 ;  /* 0x00000004000a7c11 */ /* 0x000fe2000f8e08ff */
[----:B------:R-:W-:Y:S02]  /*0260*/  VIADD R11, R11, 0x4 ;  /* 0x000000040b0b7836 */ /* 0x000fe40000000000 */
[----:B------:R-:W-:-:S07]  /*0270*/  IMAD.MOV R12, RZ, RZ, -R8 ;  /* 0x000000ffff0c7224 */ /* 0x000fce00078e0a08 */
.L_x_30:
[----:B------:R-:W-:Y:S01]  /*0280*/  LDS.U16 R5, [R11+-0x4] ;  /* 0xfffffc000b057984 */ /* 0x000fe20000000400 */
[----:B------:R-:W-:-:S03]  /*0290*/  VIADD R12, R12, 0x4 ;  /* 0x000000040c0c7836 */ /* 0x000fc60000000000 */
[----:B------:R-:W1:Y:S04]  /*02a0*/  LDS.U16 R14, [R10] ;  /* 0x000000000a0e7984 */ /* 0x000e680000000400 */
        /* <DEDUP_REMOVED lines=10> */
[----:B------:R-:W0:Y:S04]  /*0350*/  LDS.U16 R13, [R11+-0x2] ;  /* 0xfffffe000b0d7984 */ /* 0x000e280000000400 */
[----:B------:R-:W1:Y:S01]  /*0360*/  LDS.U16 R15, [R4] ;  /* 0x00000000040f7984 */ /* 0x000e620000000400 */
[----:B0-----:R-:W-:Y:S01]  /*0370*/  IMAD.IADD R19, R13, 0x1, R14 ;  /* 0x000000010d137824 */ /* 0x001fe200078e020e */
[----:B-1----:R-:W-:Y:S01]  /*0380*/  PRMT R16, R15, 0x9910, RZ ;  /* 0x000099100f107816 */ /* 0x002fe200000000ff */
[----:B------:R-:W-:-:S03]  /*0390*/  IMAD R15, R5, 0x4, R10 ;  /* 0x00000004050f7824 */ /* 0x000fc600078e020a */
        /* <DEDUP_REMOVED lines=11> */
[C-C-:B------:R-:W-:Y:S02]  /*0450*/  IMAD R14, R5.reuse, 0x6, R10.reuse ;  /* 0x00000006050e7824 */ /* 0x140fe400078e020a */
        /* <DEDUP_REMOVED lines=15> */
.L_x_29:
[----:B------:R-:W-:Y:S05]  /*0550*/  @!P0 BRA `(.L_x_28) ;  /* 0x0000000000508947 */ /* 0x000fea0003800000 */
[----:B------:R-:W1:Y:S01]  /*0560*/  LDC R13, c[0x0][0x390] ;  /* 0x0000e400ff0d7b82 */ /* 0x000e620000000800 */
[----:B------:R-:W-:Y:S02]  /*0570*/  IMAD R0, R8, R5, R0 ;  /* 0x0000000508007224 */ /* 0x000fe400078e0200 */
[----:B------:R-:W-:Y:S02]  /*0580*/  IMAD.IADD R7, R7, 0x1, R8 ;  /* 0x0000000107077824 */ /* 0x000fe400078e0208 */
[----:B------:R-:W-:Y:S01]  /*0590*/  IMAD.MOV R6, RZ, RZ, -R6 ;  /* 0x000000ffff067224 */ /* 0x000fe200078e0a06 */
[----:B------:R-:W-:Y:S02]  /*05a0*/  LEA R0, R0, UR4, 0x1 ;  /* 0x0000000400007c11 */ /* 0x000fe4000f8e08ff */
[----:B------:R-:W-:-:S07]  /*05b0*/  LEA R7, R7, UR4, 0x1 ;  /* 0x0000000407077c11 */ /* 0x000fce000f8e08ff */
.L_x_31:
[----:B------:R2:W-:Y:S01]  /*05c0*/  LDS.U16 R5, [R7] ;  /* 0x0000000007057984 */ /* 0x0005e20000000400 */
[----:B------:R-:W-:-:S03]  /*05d0*/  VIADD R6, R6, 0x1 ;  /* 0x0000000106067836 */ /* 0x000fc60000000000 */
[----:B------:R1:W3:Y:S04]  /*05e0*/  LDS.U16 R8, [R0] ;  /* 0x0000000000087984 */ /* 0x0002e80000000400 */
[----:B0-----:R-:W0:Y:S01]  /*05f0*/  LDS.U16 R9, [R4] ;  /* 0x0000000004097984 */ /* 0x001e220000000400 */
[----:B--2---:R-:W-:Y:S02]  /*0600*/  VIADD R7, R7, 0x2 ;  /* 0x0000000207077836 */ /* 0x004fe40000000000 */
[----:B-1----:R-:W-:Y:S02]  /*0610*/  IMAD R0, R13, 0x2, R0 ;  /* 0x000000020d007824 */ /* 0x002fe400078e0200 */
[----:B---3--:R-:W-:Y:S01]  /*0620*/  IMAD.IADD R11, R5, 0x1, R8 ;  /* 0x00000001050b7824 */ /* 0x008fe200078e0208 */
[----:B0-----:R-:W-:-:S04]  /*0630*/  PRMT R8, R9, 0x9910, RZ ;  /* 0x0000991009087816 */ /* 0x001fc800000000ff */
[----:B------:R-:W-:-:S04]  /*0640*/  PRMT R5, R11, 0x9910, RZ ;  /* 0x000099100b057816 */ /* 0x000fc800000000ff */
[----:B------:R-:W-:-:S13]  /*0650*/  ISETP.GT.AND P0, PT, R8, R5, PT ;  /* 0x000000050800720c */ /* 0x000fda0003f04270 */
[----:B------:R2:W-:Y:S01]  /*0660*/  @P0 STS.U16 [R4], R11 ;  /* 0x0000000b04000388 */ /* 0x0005e20000000400 */
[----:B------:R-:W-:Y:S01]  /*0670*/  BAR.SYNC.DEFER_BLOCKING 0x0 ;  /* 0x0000000000007b1d */ /* 0x000fe20000010000 */
[----:B------:R-:W-:-:S13]  /*0680*/  ISETP.NE.AND P0, PT, R6, RZ, PT ;  /* 0x000000ff0600720c */ /* 0x000fda0003f05270 */
[----:B--2---:R-:W-:Y:S05]  /*0690*/  @P0 BRA `(.L_x_31) ;  /* 0xfffffffc00c80947 */ /* 0x004fea000383ffff */
.L_x_28:
[----:B------:R-:W-:Y:S06]  /*06a0*/  BAR.SYNC.DEFER_BLOCKING 0x0 ;  /* 0x0000000000007b1d */ /* 0x000fec0000010000 */
[----:B------:R-:W1:Y:S04]  /*06b0*/  LDS.U16 R5, [R4] ;  /* 0x0000000004057984 */ /* 0x000e680000000400 */
[----:B-1----:R-:W-:Y:S01]  /*06c0*/  STG.E.U16 desc[UR6][R2.64], R5 ;  /* 0x0000000502007986 */ /* 0x002fe2000c101506 */
[----:B------:R-:W-:Y:S05]  /*06d0*/  EXIT ;  /* 0x000000000000794d */ /* 0x000fea0003800000 */
.L_x_32:
        /* <DEDUP_REMOVED lines=10> */
.L_x_46:


//--------------------- .text._Z17blocked_FW_phase1Psxii --------------------------
	.section	.text._Z17blocked_FW_phase1Psxii,"ax",@progbits
	.align	128
        .global         _Z17blocked_FW_phase1Psxii
        .type           _Z17blocked_FW_phase1Psxii,@function
        .size           _Z17blocked_FW_phase1Psxii,(.L_x_47 - _Z17blocked_FW_phase1Psxii)
        .other          _Z17blocked_FW_phase1Psxii,@"STO_CUDA_ENTRY STV_DEFAULT"
_Z17blocked_FW_phase1Psxii:
.text._Z17blocked_FW_phase1Psxii:
[----:B------:R-:W-:Y:S01]  /*0000*/  LDC R1, c[0x0][0x37c] ;  /* 0x0000df00ff017b82 */ /* 0x000fe20000000800 */
[----:B------:R-:W0:Y:S01]  /*0010*/  S2R R4, SR_TID.Y ;  /* 0x0000000000047919 */ /* 0x000e220000002200 */
[----:B------:R-:W1:Y:S01]  /*0020*/  LDCU.64 UR4, c[0x0][0x390] ;  /* 0x00007200ff0477ac */ /* 0x000e620008000a00 */
[----:B------:R-:W2:Y:S01]  /*0030*/  S2R R0, SR_TID.X ;  /* 0x0000000000007919 */ /* 0x000ea20000002100 */
[----:B------:R-:W3:Y:S01]  /*0040*/  LDCU.128 UR8, c[0x0][0x380] ;  /* 0x00007000ff0877ac */ /* 0x000ee20008000c00 */
[----:B------:R-:W4:Y:S01]  /*0050*/  LDCU.64 UR6, c[0x0][0x358] ;  /* 0x00006b00ff0677ac */ /* 0x000f220008000a00 */
[----:B-1----:R-:W-:-:S04]  /*0060*/  IMAD.U32 R5, RZ, RZ, UR5 ;  /* 0x00000005ff057e24 */ /* 0x002fc8000f8e00ff */
[----:B------:R-:W-:-:S05]  /*0070*/  IMAD R7, R5, UR4, RZ ;  /* 0x0000000405077c24 */ /* 0x000fca000f8e02ff */
[----:B------:R-:W-:Y:S02]  /*0080*/  SHF.R.S32.HI R8, RZ, 0x1f, R7 ;  /* 0x0000001fff087819 */ /* 0x000fe40000011407 */
[C---:B0-----:R-:W-:Y:S02]  /*0090*/  IADD3 R3, P0, PT, R7.reuse, R4, RZ ;  /* 0x0000000407037210 */ /* 0x041fe40007f1e0ff */
[----:B--2---:R-:W-:-:S03]  /*00a0*/  IADD3 R6, P1, PT, R7, R0, RZ ;  /* 0x0000000007067210 */ /* 0x004fc60007f3e0ff */
[--C-:B------:R-:W-:Y:S02]  /*00b0*/  IMAD.X R2, RZ, RZ, R8.reuse, P0 ;  /* 0x000000ffff027224 */ /* 0x100fe400000e0608 */
[----:B------:R-:W-:Y:S02]  /*00c0*/  IMAD.X R7, RZ, RZ, R8, P1 ;  /* 0x000000ffff077224 */ /* 0x000fe400008e0608 */
[----:B---3--:R-:W-:Y:S02]  /*00d0*/  IMAD R2, R2, UR10, RZ ;  /* 0x0000000a02027c24 */ /* 0x008fe4000f8e02ff */
[----:B------:R-:W-:-:S04]  /*00e0*/  IMAD.WIDE.U32 R6, R3, UR10, R6 ;  /* 0x0000000a03067c25 */ /* 0x000fc8000f8e0006 */
[----:B------:R-:W-:Y:S01]  /*00f0*/  IMAD R3, R3, UR11, R2 ;  /* 0x0000000b03037c24 */ /* 0x000fe2000f8e0202 */
[----:B------:R-:W-:-:S03]  /*0100*/  LEA R2, P0, R6, UR8, 0x1 ;  /* 0x0000000806027c11 */ /* 0x000fc6000f8008ff */
[----:B------:R-:W-:-:S05]  /*0110*/  IMAD.IADD R3, R7, 0x1, R3 ;  /* 0x0000000107037824 */ /* 0x000fca00078e0203 */
[----:B------:R-:W-:-:S05]  /*0120*/  LEA.HI.X R3, R6, UR9, R3, 0x1, P0 ;  /* 0x0000000906037c11 */ /* 0x000fca00080f0c03 */
[----:B----4-:R-:W2:Y:S01]  /*0130*/  LDG.E.U16 R9, desc[UR6][R2.64] ;  /* 0x0000000602097981 */ /* 0x010ea2000c1e1500 */
        /* <DEDUP_REMOVED lines=21> */
.L_x_35:
        /* <DEDUP_REMOVED lines=45> */
.L_x_34:
[----:B------:R-:W-:Y:S05]  /*0560*/  @!P0 BRA `(.L_x_33) ;  /* 0x0000000000508947 */ /* 0x000fea0003800000 */
[----:B------:R-:W1:Y:S01]  /*0570*/  LDC R13, c[0x0][0x394] ;  /* 0x0000e500ff0d7b82 */ /* 0x000e620000000800 */
[----:B------:R-:W-:Y:S02]  /*0580*/  IMAD R0, R8, R5, R0 ;  /* 0x0000000508007224 */ /* 0x000fe400078e0200 */
[----:B------:R-:W-:Y:S02]  /*0590*/  IMAD.IADD R7, R7, 0x1, R8 ;  /* 0x0000000107077824 */ /* 0x000fe400078e0208 */
[----:B------:R-:W-:Y:S01]  /*05a0*/  IMAD.MOV R6, RZ, RZ, -R6 ;  /* 0x000000ffff067224 */ /* 0x000fe200078e0a06 */
[----:B------:R-:W-:Y:S02]  /*05b0*/  LEA R0, R0, UR4, 0x1 ;  /* 0x0000000400007c11 */ /* 0x000fe4000f8e08ff */
[----:B------:R-:W-:-:S07]  /*05c0*/  LEA R7, R7, UR4, 0x1 ;  /* 0x0000000407077c11 */ /* 0x000fce000f8e08ff */
.L_x_36:
        /* <DEDUP_REMOVED lines=14> */
.L_x_33:
[----:B------:R-:W-:Y:S06]  /*06b0*/  BAR.SYNC.DEFER_BLOCKING 0x0 ;  /* 0x0000000000007b1d */ /* 0x000fec0000010000 */
[----:B------:R-:W1:Y:S04]  /*06c0*/  LDS.U16 R5, [R4] ;  /* 0x0000000004057984 */ /* 0x000e680000000400 */
[----:B-1----:R-:W-:Y:S01]  /*06d0*/  STG.E.U16 desc[UR6][R2.64], R5 ;  /* 0x0000000502007986 */ /* 0x002fe2000c101506 */
[----:B------:R-:W-:Y:S05]  /*06e0*/  EXIT ;  /* 0x000000000000794d */ /* 0x000fea0003800000 */
.L_x_37:
        /* <DEDUP_REMOVED lines=9> */
.L_x_47:


//--------------------- .text._Z33FW_simple_kernel_vectorized_pitchP6short4xxi --------------------------
	.section	.text._Z33FW_simple_kernel_vectorized_pitchP6short4xxi,"ax",@progbits
	.align	128
        .global         _Z33FW_simple_kernel_vectorized_pitchP6short4xxi
        .type           _Z33FW_simple_kernel_vectorized_pitchP6short4xxi,@function
        .size           _Z33FW_simple_kernel_vectorized_pitchP6short4xxi,(.L_x_48 - _Z33FW_simple_kernel_vectorized_pitchP6short4xxi)
        .other          _Z33FW_simple_kernel_vectorized_pitchP6short4xxi,@"STO_CUDA_ENTRY STV_DEFAULT"
_Z33FW_simple_kernel_vectorized_pitchP6short4xxi:
.text._Z33FW_simple_kernel_vectorized_pitchP6short4xxi:
[----:B------:R-:W-:Y:S01]  /*0000*/  LDC R1, c[0x0][0x37c] ;  /* 0x0000df00ff017b82 */ /* 0x000fe20000000800 */
[----:B------:R-:W0:Y:S07]  /*0010*/  S2R R3, SR_TID.Y ;  /* 0x0000000000037919 */ /* 0x000e2e0000002200 */
[----:B------:R-:W1:Y:S01]  /*0020*/  LDC R5, c[0x0][0x360] ;  /* 0x0000d800ff057b82 */ /* 0x000e620000000800 */
[----:B------:R-:W2:Y:S01]  /*0030*/  LDCU.64 UR8, c[0x0][0x390] ;  /* 0x00007200ff0877ac */ /* 0x000ea20008000a00 */
[----:B------:R-:W1:Y:S06]  /*0040*/  S2R R2, SR_TID.X ;  /* 0x0000000000027919 */ /* 0x000e6c0000002100 */
[----:B------:R-:W0:Y:S08]  /*0050*/  S2UR UR5, SR_CTAID.Y ;  /* 0x00000000000579c3 */ /* 0x000e300000002600 */
[----:B------:R-:W0:Y:S01]  /*0060*/  LDC R0, c[0x0][0x364] ;  /* 0x0000d900ff007b82 */ /* 0x000e220000000800 */
[----:B--2---:R-:W-:-:S02]  /*0070*/  USHF.R.S32.HI UR7, URZ, 0x2, UR9 ;  /* 0x00000002ff077899 */ /* 0x004fc40008011409 */
[----:B------:R-:W-:-:S05]  /*0080*/  USHF.R.S64 UR6, UR8, 0x2, UR9 ;  /* 0x0000000208067899 */ /* 0x000fca0008001009 */
[----:B------:R-:W1:Y:S01]  /*0090*/  S2UR UR4, SR_CTAID.X ;  /* 0x00000000000479c3 */ /* 0x000e620000002500 */
[----:B0-----:R-:W-:Y:S02]  /*00a0*/  IMAD R0, R0, UR5, R3 ;  /* 0x0000000500007c24 */ /* 0x001fe4000f8e0203 */
[----:B------:R-:W-:-:S03]  /*00b0*/  IMAD.U32 R3, RZ, RZ, UR7 ;  /* 0x00000007ff037e24 */ /* 0x000fc6000f8e00ff */
[----:B------:R-:W-:Y:S01]  /*00c0*/  ISETP.LT.U32.AND P1, PT, R0, UR6, PT ;  /* 0x0000000600007c0c */ /* 0x000fe2000bf21070 */
[----:B-1----:R-:W-:-:S03]  /*00d0*/  IMAD R5, R5, UR4, R2 ;  /* 0x0000000405057c24 */ /* 0x002fc6000f8e0202 */
[----:B------:R-:W-:Y:S02]  /*00e0*/  ISETP.GT.AND.EX P1, PT, R3, RZ, PT, P1 ;  /* 0x000000ff0300720c */ /* 0x000fe40003f24310 */
[----:B------:R-:W-:Y:S02]  /*00f0*/  ISETP.GE.U32.AND P0, PT, R5, UR8, PT ;  /* 0x0000000805007c0c */ /* 0x000fe4000bf06070 */
[----:B------:R-:W-:-:S04]  /*0100*/  SHF.R.S32.HI R2, RZ, 0x1f, R5 ;  /* 0x0000001fff027819 */ /* 0x000fc80000011405 */
[----:B------:R-:W-:-:S13]  /*0110*/  ISETP.GE.OR.EX P0, PT, R2, UR9, !P1, P0 ;  /* 0x0000000902007c0c */ /* 0x000fda000cf06700 */
[----:B------:R-:W-:Y:S05]  /*0120*/  @P0 EXIT ;  /* 0x000000000000094d */ /* 0x000fea0003800000 */
[----:B------:R-:W0:Y:S01]  /*0130*/  LDC.64 R6, c[0x0][0x380] ;  /* 0x0000e000ff067b82 */ /* 0x000e220000000a00 */
[----:B------:R-:W1:Y:S01]  /*0140*/  LDCU.64 UR6, c[0x0][0x388] ;  /* 0x00007100ff0677ac */ /* 0x000e620008000a00 */
[----:B------:R-:W-:Y:S01]  /*0150*/  IMAD.SHL.U32 R9, R0, 0x8, RZ ;  /* 0x0000000800097824 */ /* 0x000fe200078e00ff */
[----:B------:R-:W2:Y:S05]  /*0160*/  LDCU.64 UR4, c[0x0][0x358] ;  /* 0x00006b00ff0477ac */ /* 0x000eaa0008000a00 */
[----:B------:R-:W3:Y:S01]  /*0170*/  LDC R11, c[0x0][0x398] ;  /* 0x0000e600ff0b7b82 */ /* 0x000ee20000000800 */
[----:B-1----:R-:W-:Y:S02]  /*0180*/  IMAD R8, R2, UR6, RZ ;  /* 0x0000000602087c24 */ /* 0x002fe4000f8e02ff */
[----:B0-----:R-:W-:-:S04]  /*0190*/  IMAD.WIDE.U32 R2, R5, UR6, R6 ;  /* 0x0000000605027c25 */ /* 0x001fc8000f8e0006 */
[----:B------:R-:W-:Y:S01]  /*01a0*/  IMAD R5, R5, UR7, R8 ;  /* 0x0000000705057c24 */ /* 0x000fe2000f8e0208 */
[----:B---3--:R-:W-:-:S03]  /*01b0*/  SHF.R.S32.HI R4, RZ, 0x1f, R11 ;  /* 0x0000001fff047819 */ /* 0x008fc6000001140b */
[----:B------:R-:W-:Y:S01]  /*01c0*/  IMAD.IADD R3, R3, 0x1, R5 ;  /* 0x0000000103037824 */ /* 0x000fe200078e0205 */
[----:B------:R-:W-:Y:S01]  /*01d0*/  SHF.R.S32.HI R5, RZ, 0x2, R11 ;  /* 0x00000002ff057819 */ /* 0x000fe2000001140b */
[----:B------:R-:W-:-:S04]  /*01e0*/  IMAD.WIDE.U32 R6, R11, UR6, R6 ;  /* 0x000000060b067c25 */ /* 0x000fc8000f8e0006 */
[----:B------:R-:W-:Y:S01]  /*01f0*/  IMAD R4, R4, UR6, RZ ;  /* 0x0000000604047c24 */ /* 0x000fe2000f8e02ff */
[----:B------:R-:W-:Y:S01]  /*0200*/  IADD3 R6, P1, PT, R9, R6, RZ ;  /* 0x0000000609067210 */ /* 0x000fe20007f3e0ff */
[C---:B------:R-:W-:Y:S02]  /*0210*/  IMAD.SHL.U32 R8, R11.reuse, 0x2, RZ ;  /* 0x000000020b087824 */ /* 0x040fe400078e00ff */
[----:B------:R-:W-:Y:S01]  /*0220*/  IMAD R10, R11, UR7, R4 ;  /* 0x000000070b0a7c24 */ /* 0x000fe2000f8e0204 */
[----:B------:R-:W-:Y:S01]  /*0230*/  SHF.R.U32.HI R11, RZ, 0x1d, R0 ;  /* 0x0000001dff0b7819 */ /* 0x000fe20000011600 */
[----:B------:R-:W-:Y:S01]  /*0240*/  IMAD.WIDE R4, R5, 0x8, R2 ;  /* 0x0000000805047825 */ /* 0x000fe200078e0202 */
[----:B------:R-:W-:Y:S02]  /*0250*/  LOP3.LUT R13, R8, 0x6, RZ, 0xc0, !PT ;  /* 0x00000006080d7812 */ /* 0x000fe400078ec0ff */
[----:B------:R-:W-:Y:S02]  /*0260*/  IADD3.X R7, PT, PT, R11, R7, R10, P1, !PT ;  /* 0x000000070b077210 */ /* 0x000fe40000ffe40a */
[----:B------:R-:W-:-:S02]  /*0270*/  IADD3 R4, P0, PT, R4, R13, RZ ;  /* 0x0000000d04047210 */ /* 0x000fc40007f1e0ff */
[----:B------:R-:W-:Y:S02]  /*0280*/  IADD3 R2, P1, PT, R9, R2, RZ ;  /* 0x0000000209027210 */ /* 0x000fe40007f3e0ff */
[----:B--2---:R-:W2:Y:S01]  /*0290*/  LDG.E.64 R6, desc[UR4][R6.64] ;  /* 0x0000000406067981 */ /* 0x004ea2000c1e1b00 */
[----:B------:R-:W-:Y:S02]  /*02a0*/  IMAD.X R5, RZ, RZ, R5, P0 ;  /* 0x000000ffff057224 */ /* 0x000fe400000e0605 */
[----:B------:R-:W-:-:S04]  /*02b0*/  IMAD.X R3, R11, 0x1, R3, P1 ;  /* 0x000000010b037824 */ /* 0x000fc800008e0603 */
[----:B------:R-:W3:Y:S04]  /*02c0*/  LDG.E.U16 R5, desc[UR4][R4.64] ;  /* 0x0000000404057981 */ /* 0x000ee8000c1e1500 */
[----:B------:R-:W4:Y:S01]  /*02d0*/  LDG.E.64 R14, desc[UR4][R2.64] ;  /* 0x00000004020e7981 */ /* 0x000f22000c1e1b00 */
[----:B--2---:R-:W-:Y:S02]  /*02e0*/  PRMT R0, R6, 0x7632, R0 ;  /* 0x0000763206007816 */ /* 0x004fe40000000000 */
[----:B------:R-:W-:Y:S01]  /*02f0*/  PRMT R8, R7, 0x7632, R8 ;  /* 0x0000763207087816 */ /* 0x000fe20000000008 */
[----:B---3--:R-:W-:Y:S02]  /*0300*/  IMAD.IADD R10, R5, 0x1, R6 ;  /* 0x00000001050a7824 */ /* 0x008fe400078e0206 */
[----:B------:R-:W-:-:S02]  /*0310*/  IMAD.IADD R0, R0, 0x1, R5 ;  /* 0x0000000100007824 */ /* 0x000fc400078e0205 */
[----:B------:R-:W-:Y:S01]  /*0320*/  IMAD.IADD R12, R5, 0x1, R7 ;  /* 0x00000001050c7824 */ /* 0x000fe200078e0207 */
[C---:B----4-:R-:W-:Y:S01]  /*0330*/  PRMT R16, R15.reuse, 0x7610, R16 ;  /* 0x000076100f107816 */ /* 0x050fe20000000010 */
[--C-:B------:R-:W-:Y:S01]  /*0340*/  IMAD.IADD R8, R8, 0x1, R5.reuse ;  /* 0x0000000108087824 */ /* 0x100fe200078e0205 */
[----:B------:R-:W-:Y:S02]  /*0350*/  PRMT R5, R14, 0x7632, R5 ;  /* 0x000076320e057816 */ /* 0x000fe40000000005 */
[----:B------:R-:W-:Y:S02]  /*0360*/  PRMT R6, R15, 0x7632, R6 ;  /* 0x000076320f067816 */ /* 0x000fe40000000006 */
[----:B------:R-:W-:Y:S02]  /*0370*/  VIMNMX.S16x2 R10, PT, PT, R10, R14, PT ;  /* 0x0000000e0a0a7248 */ /* 0x000fe40003fe0300 */
[----:B------:R-:W-:Y:S02]  /*0380*/  VIMNMX.S16x2 R12, PT, PT, R12, R16, PT ;  /* 0x000000100c0c7248 */ /* 0x000fe40003fe0300 */
[----:B------:R-:W-:-:S02]  /*0390*/  VIMNMX.S16x2 R5, PT, PT, R0, R5, PT ;  /* 0x0000000500057248 */ /* 0x000fc40003fe0300 */
[----:B------:R-:W-:Y:S02]  /*03a0*/  VIMNMX.S16x2 R6, PT, PT, R8, R6, PT ;  /* 0x0000000608067248 */ /* 0x000fe40003fe0300 */
[----:B------:R-:W-:Y:S02]  /*03b0*/  PRMT R10, R10, 0x5410, R5 ;  /* 0x000054100a0a7816 */ /* 0x000fe40000000005 */
[----:B------:R-:W-:-:S05]  /*03c0*/  PRMT R11, R12, 0x5410, R6 ;  /* 0x000054100c0b7816 */ /* 0x000fca0000000006 */
[----:B------:R-:W-:Y:S01]  /*03d0*/  STG.E.64 desc[UR4][R2.64], R10 ;  /* 0x0000000a02007986 */ /* 0x000fe2000c101b04 */
[----:B------:R-:W-:Y:S05]  /*03e0*/  EXIT ;  /* 0x000000000000794d */ /* 0x000fea0003800000 */
.L_x_38:
        /* <DEDUP_REMOVED lines=9> */
.L_x_48:


//--------------------- .text._Z27FW_simple_kernel_vectorizedP6short4xi --------------------------
	.section	.text._Z27FW_simple_kernel_vectorizedP6short4xi,"ax",@progbits
	.align	128
        .global         _Z27FW_simple_kernel_vectorizedP6short4xi
        .type           _Z27FW_simple_kernel_vectorizedP6short4xi,@function
        .size           _Z27FW_simple_kernel_vectorizedP6short4xi,(.L_x_49 - _Z27FW_simple_kernel_vectorizedP6short4xi)
        .other          _Z27FW_simple_kernel_vectorizedP6short4xi,@"STO_CUDA_ENTRY STV_DEFAULT"
_Z27FW_simple_kernel_vectorizedP6short4xi:
.text._Z27FW_simple_kernel_vectorizedP6short4xi:
        /* <DEDUP_REMOVED lines=10> */
[----:B------:R-:W-:Y:S02]  /*00a0*/  IMAD.U32 R2, RZ, RZ, UR7 ;  /* 0x00000007ff027e24 */ /* 0x000fe4000f8e00ff */
[----:B0-----:R-:W-:-:S05]  /*00b0*/  IMAD R6, R6, UR5, R7 ;  /* 0x0000000506067c24 */ /* 0x001fca000f8e0207 */
[----:B------:R-:W-:Y:S01]  /*00c0*/  ISETP.LT.U32.AND P1, PT, R6, UR6, PT ;  /* 0x0000000606007c0c */ /* 0x000fe2000bf21070 */
[----:B-1----:R-:W-:-:S03]  /*00d0*/  IMAD R5, R5, UR4, R0 ;  /* 0x0000000405057c24 */ /* 0x002fc6000f8e0200 */
[----:B------:R-:W-:Y:S02]  /*00e0*/  ISETP.GT.AND.EX P1, PT, R2, RZ, PT, P1 ;  /* 0x000000ff0200720c */ /* 0x000fe40003f24310 */
[----:B------:R-:W-:Y:S02]  /*00f0*/  ISETP.GE.U32.AND P0, PT, R5, UR8, PT ;  /* 0x0000000805007c0c */ /* 0x000fe4000bf06070 */
[----:B------:R-:W-:-:S04]  /*0100*/  SHF.R.S32.HI R0, RZ, 0x1f, R5 ;  /* 0x0000001fff007819 */ /* 0x000fc80000011405 */
[----:B------:R-:W-:-:S13]  /*0110*/  ISETP.GE.OR.EX P0, PT, R0, UR9, !P1, P0 ;  /* 0x0000000900007c0c */ /* 0x000fda000cf06700 */
[----:B------:R-:W-:Y:S05]  /*0120*/  @P0 EXIT ;  /* 0x000000000000094d */ /* 0x000fea0003800000 */
[----:B------:R-:W0:Y:S01]  /*0130*/  LDC R11, c[0x0][0x390] ;  /* 0x0000e400ff0b7b82 */ /* 0x000e220000000800 */
[----:B------:R-:W1:Y:S01]  /*0140*/  LDCU.64 UR8, c[0x0][0x380] ;  /* 0x00007000ff0877ac */ /* 0x000e620008000a00 */
[----:B------:R-:W-:Y:S02]  /*0150*/  IMAD R3, R5, UR7, RZ ;  /* 0x0000000705037c24 */ /* 0x000fe4000f8e02ff */
[----:B------:R-:W-:Y:S01]  /*0160*/  IMAD.MOV.U32 R7, RZ, RZ, RZ ;  /* 0x000000ffff077224 */ /* 0x000fe200078e00ff */
[----:B------:R-:W2:Y:S01]  /*0170*/  LDCU.64 UR4, c[0x0][0x358] ;  /* 0x00006b00ff0477ac */ /* 0x000ea20008000a00 */
[----:B------:R-:W-:Y:S01]  /*0180*/  IMAD R13, R0, UR6, R3 ;  /* 0x00000006000d7c24 */ /* 0x000fe2000f8e0203 */
[--C-:B0-----:R-:W-:Y:S01]  /*0190*/  SHF.R.S32.HI R2, RZ, 0x2, R11.reuse ;  /* 0x00000002ff027819 */ /* 0x101fe2000001140b */
[C---:B------:R-:W-:Y:S01]  /*01a0*/  IMAD R9, R11.reuse, UR7, RZ ;  /* 0x000000070b097c24 */ /* 0x040fe2000f8e02ff */
[----:B------:R-:W-:Y:S01]  /*01b0*/  SHF.R.S32.HI R8, RZ, 0x1f, R11 ;  /* 0x0000001fff087819 */ /* 0x000fe2000001140b */
[----:B------:R-:W-:Y:S01]  /*01c0*/  IMAD.SHL.U32 R0, R11, 0x2, RZ ;  /* 0x000000020b007824 */ /* 0x000fe200078e00ff */
[----:B------:R-:W-:-:S03]  /*01d0*/  SHF.R.S32.HI R3, RZ, 0x1f, R2 ;  /* 0x0000001fff037819 */ /* 0x000fc60000011402 */
[----:B------:R-:W-:Y:S01]  /*01e0*/  IMAD R9, R8, UR6, R9 ;  /* 0x0000000608097c24 */ /* 0x000fe2000f8e0209 */
[----:B------:R-:W-:Y:S01]  /*01f0*/  LOP3.LUT R0, R0, 0x6, RZ, 0xc0, !PT ;  /* 0x0000000600007812 */ /* 0x000fe200078ec0ff */
[----:B------:R-:W-:-:S04]  /*0200*/  IMAD.WIDE.U32 R2, R5, UR6, R2 ;  /* 0x0000000605027c25 */ /* 0x000fc8000f8e0002 */
[----:B------:R-:W-:-:S04]  /*0210*/  IMAD.WIDE.U32 R4, R5, UR6, R6 ;  /* 0x0000000605047c25 */ /* 0x000fc8000f8e0006 */
[----:B------:R-:W-:Y:S01]  /*0220*/  IMAD.WIDE.U32 R6, R11, UR6, R6 ;  /* 0x000000060b067c25 */ /* 0x000fe2000f8e0006 */
[----:B-1----:R-:W-:-:S03]  /*0230*/  LEA R11, P0, R2, UR8, 0x3 ;  /* 0x00000008020b7c11 */ /* 0x002fc6000f8018ff */
[----:B------:R-:W-:Y:S01]  /*0240*/  IMAD.IADD R3, R13, 0x1, R3 ;  /* 0x000000010d037824 */ /* 0x000fe200078e0203 */
[----:B------:R-:W-:Y:S01]  /*0250*/  LEA R8, P1, R6, UR8, 0x3 ;  /* 0x0000000806087c11 */ /* 0x000fe2000f8218ff */
[----:B------:R-:W-:Y:S02]  /*0260*/  IMAD.IADD R7, R7, 0x1, R9 ;  /* 0x0000000107077824 */ /* 0x000fe400078e0209 */
[----:B------:R-:W-:Y:S01]  /*0270*/  IMAD.IADD R5, R5, 0x1, R13 ;  /* 0x0000000105057824 */ /* 0x000fe200078e020d */
[----:B------:R-:W-:Y:S02]  /*0280*/  LEA.HI.X R3, R2, UR9, R3, 0x3, P0 ;  /* 0x0000000902037c11 */ /* 0x000fe400080f1c03 */
[----:B------:R-:W-:Y:S02]  /*0290*/  IADD3 R10, P0, PT, R0, R11, RZ ;  /* 0x0000000b000a7210 */ /* 0x000fe40007f1e0ff */
[----:B------:R-:W-:Y:S02]  /*02a0*/  LEA.HI.X R9, R6, UR9, R7, 0x3, P1 ;  /* 0x0000000906097c11 */ /* 0x000fe400088f1c07 */
[----:B------:R-:W-:Y:S01]  /*02b0*/  LEA R2, P1, R4, UR8, 0x3 ;  /* 0x0000000804027c11 */ /* 0x000fe2000f8218ff */
[----:B------:R-:W-:-:S03]  /*02c0*/  IMAD.X R11, RZ, RZ, R3, P0 ;  /* 0x000000ffff0b7224 */ /* 0x000fc600000e0603 */
[----:B--2---:R-:W2:Y:S01]  /*02d0*/  LDG.E.64 R8, desc[UR4][R8.64] ;  /* 0x0000000408087981 */ /* 0x004ea2000c1e1b00 */
[----:B------:R-:W-:-:S03]  /*02e0*/  LEA.HI.X R3, R4, UR9, R5, 0x3, P1 ;  /* 0x0000000904037c11 */ /* 0x000fc600088f1c05 */
        /* <DEDUP_REMOVED lines=8> */
[----:B------:R-:W-:Y:S01]  /*0370*/  IMAD.IADD R4, R4, 0x1, R11 ;  /* 0x0000000104047824 */ /* 0x000fe200078e020b */
        /* <DEDUP_REMOVED lines=10> */
.L_x_39:
        /* <DEDUP_REMOVED lines=14> */
.L_x_49:


//--------------------- .text._Z22FW_simple_kernel_pitchPsxxi --------------------------
	.section	.text._Z22FW_simple_kernel_pitchPsxxi,"ax",@progbits
	.align	128
        .global         _Z22FW_simple_kernel_pitchPsxxi
        .type           _Z22FW_simple_kernel_pitchPsxxi,@function
        .size           _Z22FW_simple_kernel_pitchPsxxi,(.L_x_50 - _Z22FW_simple_kernel_pitchPsxxi)
        .other          _Z22FW_simple_kernel_pitchPsxxi,@"STO_CUDA_ENTRY STV_DEFAULT"
_Z22FW_simple_kernel_pitchPsxxi:
.text._Z22FW_simple_kernel_pitchPsxxi:
[----:B------:R-:W-:Y:S01]  /*0000*/  LDC R1, c[0x0][0x37c] ;  /* 0x0000df00ff017b82 */ /* 0x000fe20000000800 */
[----:B------:R-:W0:Y:S07]  /*0010*/  S2R R0, SR_TID.X ;  /* 0x0000000000007919 */ /* 0x000e2e0000002100 */
[----:B------:R-:W0:Y:S01]  /*0020*/  S2UR UR4, SR_CTAID.X ;  /* 0x00000000000479c3 */ /* 0x000e220000002500 */
[----:B------:R-:W1:Y:S01]  /*0030*/  LDCU.64 UR6, c[0x0][0x390] ;  /* 0x00007200ff0677ac */ /* 0x000e620008000a00 */
[----:B------:R-:W2:Y:S06]  /*0040*/  S2R R5, SR_TID.Y ;  /* 0x0000000000057919 */ /* 0x000eac0000002200 */
[----:B------:R-:W0:Y:S08]  /*0050*/  LDC R3, c[0x0][0x360] ;  /* 0x0000d800ff037b82 */ /* 0x000e300000000800 */
[----:B------:R-:W2:Y:S08]  /*0060*/  S2UR UR5, SR_CTAID.Y ;  /* 0x00000000000579c3 */ /* 0x000eb00000002600 */
[----:B------:R-:W2:Y:S01]  /*0070*/  LDC R2, c[0x0][0x364] ;  /* 0x0000d900ff027b82 */ /* 0x000ea20000000800 */
[----:B0-----:R-:W-:-:S07]  /*0080*/  IMAD R3, R3, UR4, R0 ;  /* 0x0000000403037c24 */ /* 0x001fce000f8e0200 */
[----:B------:R-:W0:Y:S01]  /*0090*/  LDC R13, c[0x0][0x398] ;  /* 0x0000e600ff0d7b82 */ /* 0x000e220000000800 */
[----:B--2---:R-:W-:Y:S01]  /*00a0*/  IMAD R0, R2, UR5, R5 ;  /* 0x0000000502007c24 */ /* 0x004fe2000f8e0205 */
[----:B------:R-:W-:-:S06]  /*00b0*/  SHF.R.S32.HI R2, RZ, 0x1f, R3 ;  /* 0x0000001fff027819 */ /* 0x000fcc0000011403 */
[----:B------:R-:W2:Y:S01]  /*00c0*/  LDC.64 R4, c[0x0][0x380] ;  /* 0x0000e000ff047b82 */ /* 0x000ea20000000a00 */
[----:B------:R-:W3:Y:S01]  /*00d0*/  LDCU.64 UR4, c[0x0][0x388] ;  /* 0x00007100ff0477ac */ /* 0x000ee20008000a00 */
[----:B------:R-:W-:-:S04]  /*00e0*/  ISETP.GT.U32.AND P0, PT, R3, R0, PT ;  /* 0x000000000300720c */ /* 0x000fc80003f04070 */
[----:B------:R-:W-:Y:S02]  /*00f0*/  ISETP.GT.AND.EX P0, PT, R2, RZ, PT, P0 ;  /* 0x000000ff0200720c */ /* 0x000fe40003f04300 */
[----:B0-----:R-:W-:Y:S02]  /*0100*/  SHF.R.S32.HI R7, RZ, 0x1f, R13 ;  /* 0x0000001fff077819 */ /* 0x001fe4000001140d */
[----:B------:R-:W-:-:S04]  /*0110*/  SEL R6, R3, R0, P0 ;  /* 0x0000000003067207 */ /* 0x000fc80000000000 */
[----:B-1----:R-:W-:Y:S02]  /*0120*/  ISETP.GE.U32.AND P1, PT, R6, UR6, PT ;  /* 0x0000000606007c0c */ /* 0x002fe4000bf26070 */
[C---:B------:R-:W-:Y:S01]  /*0130*/  SEL R6, R2.reuse, RZ, P0 ;  /* 0x000000ff02067207 */ /* 0x040fe20000000000 */
[----:B---3--:R-:W-:-:S03]  /*0140*/  IMAD R2, R2, UR4, RZ ;  /* 0x0000000402027c24 */ /* 0x008fc6000f8e02ff */
[----:B------:R-:W-:Y:S01]  /*0150*/  ISETP.GE.AND.EX P0, PT, R6, UR7, PT, P1 ;  /* 0x0000000706007c0c */ /* 0x000fe2000bf06310 */
[----:B------:R-:W-:Y:S02]  /*0160*/  IMAD R6, R7, UR4, RZ ;  /* 0x0000000407067c24 */ /* 0x000fe4000f8e02ff */
[C---:B------:R-:W-:Y:S02]  /*0170*/  IMAD R11, R3.reuse, UR5, R2 ;  /* 0x00000005030b7c24 */ /* 0x040fe4000f8e0202 */
[----:B--2---:R-:W-:-:S04]  /*0180*/  IMAD.WIDE.U32 R2, R3, UR4, R4 ;  /* 0x0000000403027c25 */ /* 0x004fc8000f8e0004 */
[----:B------:R-:W-:-:S04]  /*0190*/  IMAD.WIDE.U32 R4, R13, UR4, R4 ;  /* 0x000000040d047c25 */ /* 0x000fc8000f8e0004 */
[----:B------:R-:W-:Y:S01]  /*01a0*/  IMAD R10, R13, UR5, R6 ;  /* 0x000000050d0a7c24 */ /* 0x000fe2000f8e0206 */
[----:B------:R-:W-:Y:S06]  /*01b0*/  @P0 EXIT ;  /* 0x000000000000094d */ /* 0x000fec0003800000 */
[----:B------:R-:W0:Y:S01]  /*01c0*/  LDCU.64 UR4, c[0x0][0x358] ;  /* 0x00006b00ff0477ac */ /* 0x000e220008000a00 */
[----:B------:R-:W-:Y:S01]  /*01d0*/  IMAD.SHL.U32 R9, R0, 0x2, RZ ;  /* 0x0000000200097824 */ /* 0x000fe200078e00ff */
[----:B------:R-:W-:Y:S01]  /*01e0*/  LEA R6, P0, R13, R2, 0x1 ;  /* 0x000000020d067211 */ /* 0x000fe200078008ff */
[----:B------:R-:W-:Y:S01]  /*01f0*/  IMAD.IADD R8, R3, 0x1, R11 ;  /* 0x0000000103087824 */ /* 0x000fe200078e020b */
[----:B------:R-:W-:Y:S02]  /*0200*/  SHF.R.U32.HI R3, RZ, 0x1f, R0 ;  /* 0x0000001fff037819 */ /* 0x000fe40000011600 */
[----:B------:R-:W-:Y:S02]  /*0210*/  IADD3 R4, P1, PT, R9, R4, RZ ;  /* 0x0000000409047210 */ /* 0x000fe40007f3e0ff */
[----:B------:R-:W-:Y:S02]  /*0220*/  LEA.HI.X R7, R13, R8, R7, 0x1, P0 ;  /* 0x000000080d077211 */ /* 0x000fe400000f0c07 */
[----:B------:R-:W-:-:S02]  /*0230*/  IADD3.X R5, PT, PT, R3, R5, R10, P1, !PT ;  /* 0x0000000503057210 */ /* 0x000fc40000ffe40a */
[----:B------:R-:W-:Y:S01]  /*0240*/  IADD3 R2, P0, PT, R9, R2, RZ ;  /* 0x0000000209027210 */ /* 0x000fe20007f1e0ff */
[----:B0-----:R-:W2:Y:S04]  /*0250*/  LDG.E.U16 R6, desc[UR4][R6.64] ;  /* 0x0000000406067981 */ /* 0x001ea8000c1e1500 */
[----:B------:R-:W3:Y:S01]  /*0260*/  LDG.E.U16 R5, desc[UR4][R4.64] ;  /* 0x0000000404057981 */ /* 0x000ee2000c1e1500 */
[----:B------:R-:W-:-:S05]  /*0270*/  IMAD.X R3, R3, 0x1, R8, P0 ;  /* 0x0000000103037824 */ /* 0x000fca00000e0608 */
[----:B------:R-:W4:Y:S01]  /*0280*/  LDG.E.S16 R0, desc[UR4][R2.64] ;  /* 0x0000000402007981 */ /* 0x000f22000c1e1700 */
[----:B--2---:R-:W-:Y:S02]  /*0290*/  PRMT R8, R6, 0x9910, RZ ;  /* 0x0000991006087816 */ /* 0x004fe400000000ff */
[----:B---3--:R-:W-:-:S05]  /*02a0*/  PRMT R9, R5, 0x9910, RZ ;  /* 0x0000991005097816 */ /* 0x008fca00000000ff */
[----:B------:R-:W-:-:S05]  /*02b0*/  IMAD.IADD R9, R8, 0x1, R9 ;  /* 0x0000000108097824 */ /* 0x000fca00078e0209 */
[----:B----4-:R-:W-:-:S13]  /*02c0*/  ISETP.GE.AND P0, PT, R9, R0, PT ;  /* 0x000000000900720c */ /* 0x010fda0003f06270 */
[----:B------:R-:W-:Y:S05]  /*02d0*/  @P0 EXIT ;  /* 0x000000000000094d */ /* 0x000fea0003800000 */
[----:B------:R-:W-:-:S05]  /*02e0*/  IMAD.IADD R5, R6, 0x1, R5 ;  /* 0x0000000106057824 */ /* 0x000fca00078e0205 */
[----:B------:R-:W-:Y:S01]  /*02f0*/  STG.E.U16 desc[UR4][R2.64], R5 ;  /* 0x0000000502007986 */ /* 0x000fe2000c101504 */
[----:B------:R-:W-:Y:S05]  /*0300*/  EXIT ;  /* 0x000000000000794d */ /* 0x000fea0003800000 */
.L_x_40:
        /* <DEDUP_REMOVED lines=15> */
.L_x_50:


//--------------------- .text._Z16FW_simple_kernelPsxi --------------------------
	.section	.text._Z16FW_simple_kernelPsxi,"ax",@progbits
	.align	128
        .global         _Z16FW_simple_kernelPsxi
        .type           _Z16FW_simple_kernelPsxi,@function
        .size           _Z16FW_simple_kernelPsxi,(.L_x_51 - _Z16FW_simple_kernelPsxi)
        .other          _Z16FW_simple_kernelPsxi,@"STO_CUDA_ENTRY STV_DEFAULT"
_Z16FW_simple_kernelPsxi:
.text._Z16FW_simple_kernelPsxi:
[----:B------:R-:W-:Y:S01]  /*0000*/  LDC R1, c[0x0][0x37c] ;  /* 0x0000df00ff017b82 */ /* 0x000fe20000000800 */
[----:B------:R-:W0:Y:S07]  /*0010*/  S2R R0, SR_TID.X ;  /* 0x0000000000007919 */ /* 0x000e2e0000002100 */
[----:B------:R-:W0:Y:S01]  /*0020*/  LDC R13, c[0x0][0x360] ;  /* 0x0000d800ff0d7b82 */ /* 0x000e220000000800 */
[----:B------:R-:W1:Y:S01]  /*0030*/  LDCU.64 UR6, c[0x0][0x388] ;  /* 0x00007100ff0677ac */ /* 0x000e620008000a00 */
[----:B------:R-:W2:Y:S06]  /*0040*/  S2R R3, SR_TID.Y ;  /* 0x0000000000037919 */ /* 0x000eac0000002200 */
[----:B------:R-:W0:Y:S08]  /*0050*/  S2UR UR4, SR_CTAID.X ;  /* 0x00000000000479c3 */ /* 0x000e300000002500 */
[----:B------:R-:W2:Y:S08]  /*0060*/  S2UR UR5, SR_CTAID.Y ;  /* 0x00000000000579c3 */ /* 0x000eb00000002600 */
[----:B------:R-:W2:Y:S01]  /*0070*/  LDC R2, c[0x0][0x364] ;  /* 0x0000d900ff027b82 */ /* 0x000ea20000000800 */
[----:B0-----:R-:W-:-:S05]  /*0080*/  IMAD R13, R13, UR4, R0 ;  /* 0x000000040d0d7c24 */ /* 0x001fca000f8e0200 */
[----:B------:R-:W-:Y:S01]  /*0090*/  SHF.R.S32.HI R0, RZ, 0x1f, R13 ;  /* 0x0000001fff007819 */ /* 0x000fe2000001140d */
[----:B--2---:R-:W-:-:S05]  /*00a0*/  IMAD R2, R2, UR5, R3 ;  /* 0x0000000502027c24 */ /* 0x004fca000f8e0203 */
[----:B------:R-:W-:-:S04]  /*00b0*/  ISETP.GT.U32.AND P0, PT, R13, R2, PT ;  /* 0x000000020d00720c */ /* 0x000fc80003f04070 */
[----:B------:R-:W-:-:S04]  /*00c0*/  ISETP.GT.AND.EX P0, PT, R0, RZ, PT, P0 ;  /* 0x000000ff0000720c */ /* 0x000fc80003f04300 */
[----:B------:R-:W-:Y:S02]  /*00d0*/  SEL R4, R13, R2, P0 ;  /* 0x000000020d047207 */ /* 0x000fe40000000000 */
[----:B------:R-:W-:Y:S02]  /*00e0*/  SEL R5, R0, RZ, P0 ;  /* 0x000000ff00057207 */ /* 0x000fe40000000000 */
[----:B-1----:R-:W-:-:S04]  /*00f0*/  ISETP.GE.U32.AND P0, PT, R4, UR6, PT ;  /* 0x0000000604007c0c */ /* 0x002fc8000bf06070 */
[----:B------:R-:W-:-:S13]  /*0100*/  ISETP.GE.AND.EX P0, PT, R5, UR7, PT, P0 ;  /* 0x0000000705007c0c */ /* 0x000fda000bf06300 */
[----:B------:R-:W-:Y:S05]  /*0110*/  @P0 EXIT ;  /* 0x000000000000094d */ /* 0x000fea0003800000 */
[----:B------:R-:W0:Y:S01]  /*0120*/  LDC R6, c[0x0][0x390] ;  /* 0x0000e400ff067b82 */ /* 0x000e220000000800 */
[----:B------:R-:W1:Y:S01]  /*0130*/  LDCU.64 UR8, c[0x0][0x380] ;  /* 0x00007000ff0877ac */ /* 0x000e620008000a00 */
[----:B------:R-:W-:Y:S02]  /*0140*/  IMAD R0, R0, UR6, RZ ;  /* 0x0000000600007c24 */ /* 0x000fe4000f8e02ff */
[----:B------:R-:W-:Y:S01]  /*0150*/  IMAD.MOV.U32 R3, RZ, RZ, RZ ;  /* 0x000000ffff037224 */ /* 0x000fe200078e00ff */
[----:B------:R-:W2:Y:S01]  /*0160*/  LDCU.64 UR4, c[0x0][0x358] ;  /* 0x00006b00ff0477ac */ /* 0x000ea20008000a00 */
[----:B------:R-:W-:Y:S01]  /*0170*/  IMAD R15, R13, UR7, R0 ;  /* 0x000000070d0f7c24 */ /* 0x000fe2000f8e0200 */
[----:B0-----:R-:W-:Y:S01]  /*0180*/  SHF.R.S32.HI R7, RZ, 0x1f, R6 ;  /* 0x0000001fff077819 */ /* 0x001fe20000011406 */
[----:B------:R-:W-:-:S04]  /*0190*/  IMAD.WIDE.U32 R8, R6, UR6, R2 ;  /* 0x0000000606087c25 */ /* 0x000fc8000f8e0002 */
[----:B------:R-:W-:Y:S01]  /*01a0*/  IMAD R11, R7, UR6, RZ ;  /* 0x00000006070b7c24 */ /* 0x000fe2000f8e02ff */
[----:B-1----:R-:W-:Y:S01]  /*01b0*/  LEA R10, P1, R8, UR8, 0x1 ;  /* 0x00000008080a7c11 */ /* 0x002fe2000f8208ff */
[----:B------:R-:W-:-:S04]  /*01c0*/  IMAD.WIDE.U32 R4, R13, UR6, R6 ;  /* 0x000000060d047c25 */ /* 0x000fc8000f8e0006 */
[----:B------:R-:W-:Y:S01]  /*01d0*/  IMAD R11, R6, UR7, R11 ;  /* 0x00000007060b7c24 */ /* 0x000fe2000f8e020b */
[----:B------:R-:W-:Y:S01]  /*01e0*/  LEA R6, P0, R4, UR8, 0x1 ;  /* 0x0000000804067c11 */ /* 0x000fe2000f8008ff */
[----:B------:R-:W-:Y:S02]  /*01f0*/  IMAD.IADD R7, R15, 0x1, R5 ;  /* 0x000000010f077824 */ /* 0x000fe400078e0205 */
[----:B------:R-:W-:-:S03]  /*0200*/  IMAD.IADD R5, R9, 0x1, R11 ;  /* 0x0000000109057824 */ /* 0x000fc600078e020b */
[----:B------:R-:W-:Y:S02]  /*0210*/  LEA.HI.X R7, R4, UR9, R7, 0x1, P0 ;  /* 0x0000000904077c11 */ /* 0x000fe400080f0c07 */
[----:B------:R-:W-:Y:S01]  /*0220*/  LEA.HI.X R11, R8, UR9, R5, 0x1, P1 ;  /* 0x00000009080b7c11 */ /* 0x000fe200088f0c05 */
[----:B------:R-:W-:Y:S02]  /*0230*/  IMAD.WIDE.U32 R4, R13, UR6, R2 ;  /* 0x000000060d047c25 */ /* 0x000fe4000f8e0002 */
[----:B--2---:R-:W2:Y:S02]  /*0240*/  LDG.E.U16 R6, desc[UR4][R6.64] ;  /* 0x0000000406067981 */ /* 0x004ea4000c1e1500 */
[----:B------:R-:W-:Y:S01]  /*0250*/  IMAD.IADD R3, R5, 0x1, R15 ;  /* 0x0000000105037824 */ /* 0x000fe200078e020f */
[C---:B------:R-:W-:Y:S01]  /*0260*/  LEA R2, P0, R4.reuse, UR8, 0x1 ;  /* 0x0000000804027c11 */ /* 0x040fe2000f8008ff */
[----:B------:R-:W3:Y:S03]  /*0270*/  LDG.E.U16 R11, desc[UR4][R10.64] ;  /* 0x000000040a0b7981 */ /* 0x000ee6000c1e1500 */
[----:B------:R-:W-:-:S05]  /*0280*/  LEA.HI.X R3, R4, UR9, R3, 0x1, P0 ;  /* 0x0000000904037c11 */ /* 0x000fca00080f0c03 */
        /* <DEDUP_REMOVED lines=9> */
.L_x_41:
        /* <DEDUP_REMOVED lines=14> */
.L_x_51:


//--------------------- .nv.shared._Z23blocked_FW_phase3_pitchPsiii --------------------------
	.section	.nv.shared._Z23blocked_FW_phase3_pitchPsiii,"aw",@nobits
	.sectionflags	@""
	.align	16
	.zero		1024


//--------------------- .nv.shared.reserved.0     --------------------------
	.section	.nv.shared.reserved.0,"aw",@nobits
	.weak		__nv_reservedSMEM_offset_0_alias
	.size		__nv_reservedSMEM_offset_0_alias, 0, 64
	.other		__nv_reservedSMEM_offset_0_alias,@"STO_CUDA_RESERVED_SHARED STV_DEFAULT"
__nv_reservedSMEM_offset_0_alias:
	.zero		0
	.zero		64


//--------------------- .nv.shared._Z17blocked_FW_phase3Psxii --------------------------
	.section	.nv.shared._Z17blocked_FW_phase3Psxii,"aw",@nobits
	.sectionflags	@""
	.align	16
	.zero		1024


//--------------------- .nv.shared._Z23blocked_FW_phase2_pitchPsiii --------------------------
	.section	.nv.shared._Z23blocked_FW_phase2_pitchPsiii,"aw",@nobits
	.sectionflags	@""
	.align	16
	.zero		1024


//--------------------- .nv.shared._Z17blocked_FW_phase2Psxii --------------------------
	.section	.nv.shared._Z17blocked_FW_phase2Psxii,"aw",@nobits
	.sectionflags	@""
	.align	16
	.zero		1024


//--------------------- .nv.shared._Z23blocked_FW_phase1_pitchPsiii --------------------------
	.section	.nv.shared._Z23blocked_FW_phase1_pitchPsiii,"aw",@nobits
	.sectionflags	@""
	.align	16
	.zero		1024


//--------------------- .nv.shared._Z17blocked_FW_phase1Psxii --------------------------
	.section	.nv.shared._Z17blocked_FW_phase1Psxii,"aw",@nobits
	.sectionflags	@""
	.align	16
	.zero		1024


//--------------------- .nv.shared._Z33FW_simple_kernel_vectorized_pitchP6short4xxi --------------------------
	.section	.nv.shared._Z33FW_simple_kernel_vectorized_pitchP6short4xxi,"aw",@nobits
	.sectionflags	@""
	.align	16
	.zero		1024


//--------------------- .nv.shared._Z27FW_simple_kernel_vectorizedP6short4xi --------------------------
	.section	.nv.shared._Z27FW_simple_kernel_vectorizedP6short4xi,"aw",@nobits
	.sectionflags	@""
	.align	16
	.zero		1024


//--------------------- .nv.shared._Z22FW_simple_kernel_pitchPsxxi --------------------------
	.section	.nv.shared._Z22FW_simple_kernel_pitchPsxxi,"aw",@nobits
	.sectionflags	@""
	.align	16
	.zero		1024


//--------------------- .nv.shared._Z16FW_simple_kernelPsxi --------------------------
	.section	.nv.shared._Z16FW_simple_kernelPsxi,"aw",@nobits
	.sectionflags	@""
	.align	16
	.zero		1024


//--------------------- .nv.constant0._Z23blocked_FW_phase3_pitchPsiii --------------------------
	.section	.nv.constant0._Z23blocked_FW_phase3_pitchPsiii,"a",@progbits
	.sectionflags	@""
	.align	4
.nv.constant0._Z23blocked_FW_phase3_pitchPsiii:
	.zero		916


//--------------------- .nv.constant0._Z17blocked_FW_phase3Psxii --------------------------
	.section	.nv.constant0._Z17blocked_FW_phase3Psxii,"a",@progbits
	.sectionflags	@""
	.align	4
.nv.constant0._Z17blocked_FW_phase3Psxii:
	.zero		920


//--------------------- .nv.constant0._Z23blocked_FW_phase2_pitchPsiii --------------------------
	.section	.nv.constant0._Z23blocked_FW_phase2_pitchPsiii,"a",@progbits
	.sectionflags	@""
	.align	4
.nv.constant0._Z23blocked_FW_phase2_pitchPsiii:
	.zero		916


//--------------------- .nv.constant0._Z17blocked_FW_phase2Psxii --------------------------
	.section	.nv.constant0._Z17blocked_FW_phase2Psxii,"a",@progbits
	.sectionflags	@""
	.align	4
.nv.constant0._Z17blocked_FW_phase2Psxii:
	.zero		920


//--------------------- .nv.constant0._Z23blocked_FW_phase1_pitchPsiii --------------------------
	.section	.nv.constant0._Z23blocked_FW_phase1_pitchPsiii,"a",@progbits
	.sectionflags	@""
	.align	4
.nv.constant0._Z23blocked_FW_phase1_pitchPsiii:
	.zero		916


//--------------------- .nv.constant0._Z17blocked_FW_phase1Psxii --------------------------
	.section	.nv.constant0._Z17blocked_FW_phase1Psxii,"a",@progbits
	.sectionflags	@""
	.align	4
.nv.constant0._Z17blocked_FW_phase1Psxii:
	.zero		920


//--------------------- .nv.constant0._Z33FW_simple_kernel_vectorized_pitchP6short4xxi --------------------------
	.section	.nv.constant0._Z33FW_simple_kernel_vectorized_pitchP6short4xxi,"a",@progbits
	.sectionflags	@""
	.align	4
.nv.constant0._Z33FW_simple_kernel_vectorized_pitchP6short4xxi:
	.zero		924


//--------------------- .nv.constant0._Z27FW_simple_kernel_vectorizedP6short4xi --------------------------
	.section	.nv.constant0._Z27FW_simple_kernel_vectorizedP6short4xi,"a",@progbits
	.sectionflags	@""
	.align	4
.nv.constant0._Z27FW_simple_kernel_vectorizedP6short4xi:
	.zero		916


//--------------------- .nv.constant0._Z22FW_simple_kernel_pitchPsxxi --------------------------
	.section	.nv.constant0._Z22FW_simple_kernel_pitchPsxxi,"a",@progbits
	.sectionflags	@""
	.align	4
.nv.constant0._Z22FW_simple_kernel_pitchPsxxi:
	.zero		924


//--------------------- .nv.constant0._Z16FW_simple_kernelPsxi --------------------------
	.section	.nv.constant0._Z16FW_simple_kernelPsxi,"a",@progbits
	.sectionflags	@""
	.align	4
.nv.constant0._Z16FW_simple_kernelPsxi:
	.zero		916


//--------------------- SYMBOLS --------------------------

	.type		.nv.reservedSmem.offset0,@object
	.size		.nv.reservedSmem.offset0,0x4
	.type		.nv.reservedSmem.cap,@object
	.size		.nv.reservedSmem.cap,0x4
